// auto-generated by cutlass_sweep.fmha — config: {"arch": "sm_90", "dtype": "bf16", "head_dim": 64, "mask": "none", "schedule": "cooperative", "tile_kv": 64, "tile_q": 128}
#include "cutlass/cutlass.h"
#include "cute/tensor.hpp"
#include "cutlass/device_kernel.h"
#include "cutlass/kernel_hardware_info.h"
#include "88_hopper_fmha/collective/fmha_fusion.hpp"
#include "88_hopper_fmha/kernel/fmha_kernel_builder.hpp"

using namespace cute;
using Element = cutlass::bfloat16_t;
using TileShape = Shape<_128, _64, _64>;
using StrideQ = cute::tuple<int, _1, cute::tuple<int, int>>;
using StrideK = cute::tuple<int, _1, cute::tuple<int, int>>;
using StrideV = cute::tuple<int, cute::_1, cute::tuple<int, int>>;

using Kernel = typename cutlass::fmha::kernel::FmhaBuilder<
    Element, float, float,
    TileShape, StrideQ, StrideK, StrideV,
    cutlass::fmha::collective::DefaultFusion,
    cutlass::gemm::KernelTmaWarpSpecializedCooperative
  >::Kernel;

auto* _anchor = &cutlass::device_kernel<Kernel>;


// ===== COMPILED SASS (sm_90a) =====

	.target	sm_90a

	.elftype	@"ET_EXEC"


//--------------------- .note.nv.tkinfo           --------------------------
	.section	.note.nv.tkinfo,"",@"SHT_NOTE"
	.sectionflags	@"SHF_NOTE_NV_TKINFO"
	.tkinfo
        /*0018*/ 	.word	0x00000002
        /*0030*/ 	.string	""
        /*0030*/ 	.string	"ptxas"
        /*0030*/ 	.string	"Cuda compilation tools, release 13.0, V13.0.88"
        /*0030*/ 	.string	"Build cuda_13.0.r13.0/compiler.36424714_0"
        /*0030*/ 	.string	"-arch sm_90a -m 64 "



//--------------------- .note.nv.cuinfo           --------------------------
	.section	.note.nv.cuinfo,"",@"SHT_NOTE"
	.sectionflags	@"SHF_NOTE_NV_CUINFO"
        /*0018*/ 	.short	0x0002
        /*001a*/ 	.short	0x005a
        /*001c*/ 	.short	0x0082
	.zero		2


//--------------------- .nv.info                  --------------------------
	.section	.nv.info,"",@"SHT_CUDA_INFO"
	.align	4


	//----- nvinfo : EIATTR_REGCOUNT
	.align		4
        /*0000*/ 	.byte	0x04, 0x2f
        /*0002*/ 	.short	(.L_15 - .L_14)
	.align		4
.L_14:
        /*0004*/ 	.word	index@(_ZN7cutlass13device_kernelINS_4fmha6kernel28FmhaKernelTmaWarpSpecializedINS1_10collective30FmhaMainloopTmaWarpSpecializedINS_10bfloat16_tEffN4cute5tupleIJNS7_1CILi128EEENS9_ILi64EEESB_EEENS8_IJiNS9_ILi1EEENS8_IJiiEEEEEESF_SF_NS4_13DefaultFusionEJEEENS4_15FmhaFwdEpilogueIS6_fNS8_IJSB_SB_SB_EEEEENS2_23IndividualTileSchedulerEJEEEEEvNT_6ParamsE)
        /*0008*/ 	.word	0x000000a8


	//----- nvinfo : EIATTR_FRAME_SIZE
	.align		4
.L_15:
        /*000c*/ 	.byte	0x04, 0x11
        /*000e*/ 	.short	(.L_17 - .L_16)
	.align		4
.L_16:
        /*0010*/ 	.word	index@($__internal_0_$__cuda_sm20_rcp_rn_f32_slowpath)
        /*0014*/ 	.word	0x00000000


	//----- nvinfo : EIATTR_FRAME_SIZE
	.align		4
.L_17:
        /*0018*/ 	.byte	0x04, 0x11
        /*001a*/ 	.short	(.L_19 - .L_18)
	.align		4
.L_18:
        /*001c*/ 	.word	index@(_ZN7cutlass13device_kernelINS_4fmha6kernel28FmhaKernelTmaWarpSpecializedINS1_10collective30FmhaMainloopTmaWarpSpecializedINS_10bfloat16_tEffN4cute5tupleIJNS7_1CILi128EEENS9_ILi64EEESB_EEENS8_IJiNS9_ILi1EEENS8_IJiiEEEEEESF_SF_NS4_13DefaultFusionEJEEENS4_15FmhaFwdEpilogueIS6_fNS8_IJSB_SB_SB_EEEEENS2_23IndividualTileSchedulerEJEEEEEvNT_6ParamsE)
        /*0020*/ 	.word	0x00000000


	//----- nvinfo : EIATTR_MIN_STACK_SIZE
	.align		4
.L_19:
        /*0024*/ 	.byte	0x04, 0x12
        /*0026*/ 	.short	(.L_21 - .L_20)
	.align		4
.L_20:
        /*0028*/ 	.word	index@(_ZN7cutlass13device_kernelINS_4fmha6kernel28FmhaKernelTmaWarpSpecializedINS1_10collective30FmhaMainloopTmaWarpSpecializedINS_10bfloat16_tEffN4cute5tupleIJNS7_1CILi128EEENS9_ILi64EEESB_EEENS8_IJiNS9_ILi1EEENS8_IJiiEEEEEESF_SF_NS4_13DefaultFusionEJEEENS4_15FmhaFwdEpilogueIS6_fNS8_IJSB_SB_SB_EEEEENS2_23IndividualTileSchedulerEJEEEEEvNT_6ParamsE)
        /*002c*/ 	.word	0x00000000
.L_21:


//--------------------- .nv.compat                --------------------------
	.section	.nv.compat,"",@"SHT_CUDA_COMPAT_INFO"
	.align	4
        /*0000*/ 	.byte	0x02, 0x09, 0x01, 0x00, 0x02, 0x02, 0x04, 0x00, 0x02, 0x05, 0x05, 0x00, 0x03, 0x07, 0x01, 0x01
        /*0010*/ 	.byte	0x02, 0x03, 0x01, 0x00, 0x02, 0x06, 0x01, 0x00, 0x04, 0x0b, 0x08, 0x00, 0x00, 0x00, 0x00, 0x00
        /*0020*/ 	.byte	0x00, 0x00, 0x00, 0x00


//--------------------- .nv.info._ZN7cutlass13device_kernelINS_4fmha6kernel28FmhaKernelTmaWarpSpecializedINS1_10collective30FmhaMainloopTmaWarpSpecializedINS_10bfloat16_tEffN4cute5tupleIJNS7_1CILi128EEENS9_ILi64EEESB_EEENS8_IJiNS9_ILi1EEENS8_IJiiEEEEEESF_SF_NS4_13DefaultFusionEJEEENS4_15FmhaFwdEpilogueIS6_fNS8_IJSB_SB_SB_EEEEENS2_23IndividualTileSchedulerEJEEEEEvNT_6ParamsE --------------------------
	.section	.nv.info._ZN7cutlass13device_kernelINS_4fmha6kernel28FmhaKernelTmaWarpSpecializedINS1_10collective30FmhaMainloopTmaWarpSpecializedINS_10bfloat16_tEffN4cute5tupleIJNS7_1CILi128EEENS9_ILi64EEESB_EEENS8_IJiNS9_ILi1EEENS8_IJiiEEEEEESF_SF_NS4_13DefaultFusionEJEEENS4_15FmhaFwdEpilogueIS6_fNS8_IJSB_SB_SB_EEEEENS2_23IndividualTileSchedulerEJEEEEEvNT_6ParamsE,"",@"SHT_CUDA_INFO"
	.sectionflags	@""
	.align	4


	//----- nvinfo : EIATTR_CUDA_API_VERSION
	.align		4
        /*0000*/ 	.byte	0x04, 0x37
        /*0002*/ 	.short	(.L_23 - .L_22)
.L_22:
        /*0004*/ 	.word	0x00000082


	//----- nvinfo : EIATTR_KPARAM_INFO
	.align		4
.L_23:
        /*0008*/ 	.byte	0x04, 0x17
        /*000a*/ 	.short	(.L_25 - .L_24)
.L_24:
        /*000c*/ 	.word	0x00000000
        /*0010*/ 	.short	0x0000
        /*0012*/ 	.short	0x0070
        /*0014*/ 	.byte	0x00, 0xf0, 0x01, 0x20


	//----- nvinfo : EIATTR_SPARSE_MMA_MASK
	.align		4
.L_25:
        /*0018*/ 	.byte	0x03, 0x50
        /*001a*/ 	.short	0x0000


	//----- nvinfo : EIATTR_MAXREG_COUNT
	.align		4
        /*001c*/ 	.byte	0x03, 0x1b
        /*001e*/ 	.short	0x00a8


	//----- nvinfo : EIATTR_NUM_BARRIERS
	.align		4
        /*0020*/ 	.byte	0x02, 0x4c
        /*0022*/ 	.byte	0x02
	.zero		1


	//----- nvinfo : EIATTR_EXTERNS
	.align		4
        /*0024*/ 	.byte	0x04, 0x0f
        /*0026*/ 	.short	(.L_27 - .L_26)


	//   ....[0]....
	.align		4
.L_26:
        /*0028*/ 	.word	index@(__assertfail)


	//----- nvinfo : EIATTR_MERCURY_ISA_VERSION
	.align		4
.L_27:
        /*002c*/ 	.byte	0x03, 0x5f
        /*002e*/ 	.short	0x0101


	//----- nvinfo : EIATTR_INT_WARP_WIDE_INSTR_OFFSETS
	.align		4
        /*0030*/ 	.byte	0x04, 0x31
        /*0032*/ 	.short	(.L_29 - .L_28)


	//   ....[0]....
.L_28:
        /*0034*/ 	.word	0x000006f0


	//   ....[1]....
        /*0038*/ 	.word	0x00000700


	//   ....[2]....
        /*003c*/ 	.word	0x00000710


	//   ....[3]....
        /*0040*/ 	.word	0x00000720


	//   ....[4]....
        /*0044*/ 	.word	0x00000790


	//----- nvinfo : EIATTR_COOP_GROUP_MASK_REGIDS
	.align		4
.L_29:
        /*0048*/ 	.byte	0x04, 0x29
        /*004a*/ 	.short	(.L_31 - .L_30)


	//   ....[0]....
.L_30:
        /*004c*/ 	.word	0xffffffff


	//   ....[1]....
        /*0050*/ 	.word	0xffffffff


	//   ....[2]....
        /*0054*/ 	.word	0xffffffff


	//   ....[3]....
        /*0058*/ 	.word	0xffffffff


	//   ....[4]....
        /*005c*/ 	.word	0xffffffff


	//   ....[5]....
        /*0060*/ 	.word	0xffffffff


	//   ....[6]....
        /*0064*/ 	.word	0xffffffff


	//   ....[7]....
        /*0068*/ 	.word	0xffffffff


	//   ....[8]....
        /*006c*/ 	.word	0xffffffff


	//   ....[9]....
        /*0070*/ 	.word	0xffffffff


	//   ....[10]....
        /*0074*/ 	.word	0xffffffff


	//   ....[11]....
        /*0078*/ 	.word	0xffffffff


	//   ....[12]....
        /*007c*/ 	.word	0xffffffff


	//   ....[13]....
        /*0080*/ 	.word	0xffffffff


	//   ....[14]....
        /*0084*/ 	.word	0xffffffff


	//   ....[15]....
        /*0088*/ 	.word	0xffffffff


	//   ....[16]....
        /*008c*/ 	.word	0xffffffff


	//   ....[17]....
        /*0090*/ 	.word	0xffffffff


	//----- nvinfo : EIATTR_COOP_GROUP_INSTR_OFFSETS
	.align		4
.L_31:
        /*0094*/ 	.byte	0x04, 0x28
        /*0096*/ 	.short	(.L_33 - .L_32)


	//   ....[0]....
.L_32:
        /*0098*/ 	.word	0x00000050


	//   ....[1]....
        /*009c*/ 	.word	0x00000080


	//   ....[2]....
        /*00a0*/ 	.word	0x000001b0


	//   ....[3]....
        /*00a4*/ 	.word	0x00000370


	//   ....[4]....
        /*00a8*/ 	.word	0x00000530


	//   ....[5]....
        /*00ac*/ 	.word	0x00000690


	//   ....[6]....
        /*00b0*/ 	.word	0x00001150


	//   ....[7]....
        /*00b4*/ 	.word	0x00001180


	//   ....[8]....
        /*00b8*/ 	.word	0x00001400


	//   ....[9]....
        /*00bc*/ 	.word	0x00001550


	//   ....[10]....
        /*00c0*/ 	.word	0x00002680


	//   ....[11]....
        /*00c4*/ 	.word	0x000026b0


	//   ....[12]....
        /*00c8*/ 	.word	0x000029c0


	//   ....[13]....
        /*00cc*/ 	.word	0x00002ac0


	//   ....[14]....
        /*00d0*/ 	.word	0x00003bc0


	//   ....[15]....
        /*00d4*/ 	.word	0x00003c00


	//   ....[16]....
        /*00d8*/ 	.word	0x00003c40


	//   ....[17]....
        /*00dc*/ 	.word	0x00003c50


	//----- nvinfo : EIATTR_REG_RECONFIG
	.align		4
.L_33:
        /*00e0*/ 	.byte	0x01, 0x54
	.zero		2


	//----- nvinfo : EIATTR_SYSCALL_OFFSETS
	.align		4
        /*00e4*/ 	.byte	0x04, 0x46
        /*00e6*/ 	.short	(.L_35 - .L_34)


	//   ....[0]....
.L_34:
        /*00e8*/ 	.word	0x00004630


	//   ....[1]....
        /*00ec*/ 	.word	0x00004790


	//----- nvinfo : EIATTR_MBARRIER_INSTR_OFFSETS
	.align		4
.L_35:
        /*00f0*/ 	.byte	0x04, 0x39
        /*00f2*/ 	.short	(.L_37 - .L_36)


	//   ....[0]....
.L_36:
        /*00f4*/ 	.word	0x00000320
        /*00f8*/ 	.word	0x000000ff
        /*00fc*/ 	.word	0x0000e050
        /*0100*/ 	.short	0x0100
        /*0102*/ 	.byte	0x0b
	.zero		1


	//   ....[1]....
        /*0104*/ 	.word	0x00000330
        /*0108*/ 	.word	0x000000ff
        /*010c*/ 	.word	0x0000e060
        /*0110*/ 	.short	0x0100
        /*0112*/ 	.byte	0x0b
	.zero		1


	//   ....[2]....
        /*0114*/ 	.word	0x00000340
        /*0118*/ 	.word	0x000000ff
        /*011c*/ 	.word	0x0000e058
        /*0120*/ 	.short	0x0100
        /*0122*/ 	.byte	0x0b
	.zero		1


	//   ....[3]....
        /*0124*/ 	.word	0x00000350
        /*0128*/ 	.word	0x000000ff
        /*012c*/ 	.word	0x0000e068
        /*0130*/ 	.short	0x0100
        /*0132*/ 	.byte	0x0b
	.zero		1


	//   ....[4]....
        /*0134*/ 	.word	0x00000480
        /*0138*/ 	.word	0x000000ff
        /*013c*/ 	.word	0x0000e000
        /*0140*/ 	.short	0x0100
        /*0142*/ 	.byte	0x0b
	.zero		1


	//   ....[5]....
        /*0144*/ 	.word	0x00000490
        /*0148*/ 	.word	0x000000ff
        /*014c*/ 	.word	0x0000e028
        /*0150*/ 	.short	0x0100
        /*0152*/ 	.byte	0x0b
	.zero		1


	//   ....[6]....
        /*0154*/ 	.word	0x000004a0
        /*0158*/ 	.word	0x000000ff
        /*015c*/ 	.word	0x0000e008
        /*0160*/ 	.short	0x0100
        /*0162*/ 	.byte	0x0b
	.zero		1


	//   ....[7]....
        /*0164*/ 	.word	0x000004b0
        /*0168*/ 	.word	0x000000ff
        /*016c*/ 	.word	0x0000e030
        /*0170*/ 	.short	0x0100
        /*0172*/ 	.byte	0x0b
	.zero		1


	//   ....[8]....
        /*0174*/ 	.word	0x000004c0
        /*0178*/ 	.word	0x000000ff
        /*017c*/ 	.word	0x0000e010
        /*0180*/ 	.short	0x0100
        /*0182*/ 	.byte	0x0b
	.zero		1


	//   ....[9]....
        /*0184*/ 	.word	0x000004d0
        /*0188*/ 	.word	0x000000ff
        /*018c*/ 	.word	0x0000e038
        /*0190*/ 	.short	0x0100
        /*0192*/ 	.byte	0x0b
	.zero		1


	//   ....[10]....
        /*0194*/ 	.word	0x000004e0
        /*0198*/ 	.word	0x000000ff
        /*019c*/ 	.word	0x0000e018
        /*01a0*/ 	.short	0x0100
        /*01a2*/ 	.byte	0x0b
	.zero		1


	//   ....[11]....
        /*01a4*/ 	.word	0x000004f0
        /*01a8*/ 	.word	0x000000ff
        /*01ac*/ 	.word	0x0000e040
        /*01b0*/ 	.short	0x0100
        /*01b2*/ 	.byte	0x0b
	.zero		1


	//   ....[12]....
        /*01b4*/ 	.word	0x00000500
        /*01b8*/ 	.word	0x000000ff
        /*01bc*/ 	.word	0x0000e020
        /*01c0*/ 	.short	0x0100
        /*01c2*/ 	.byte	0x0b
	.zero		1


	//   ....[13]....
        /*01c4*/ 	.word	0x00000510
        /*01c8*/ 	.word	0x000000ff
        /*01cc*/ 	.word	0x0000e048
        /*01d0*/ 	.short	0x0100
        /*01d2*/ 	.byte	0x0b
	.zero		1


	//   ....[14]....
        /*01d4*/ 	.word	0x00000640
        /*01d8*/ 	.word	0x000000ff
        /*01dc*/ 	.word	0x0000e070
        /*01e0*/ 	.short	0x0100
        /*01e2*/ 	.byte	0x0b
	.zero		1


	//   ....[15]....
        /*01e4*/ 	.word	0x00000650
        /*01e8*/ 	.word	0x000000ff
        /*01ec*/ 	.word	0x0000e080
        /*01f0*/ 	.short	0x0100
        /*01f2*/ 	.byte	0x0b
	.zero		1


	//   ....[16]....
        /*01f4*/ 	.word	0x00000660
        /*01f8*/ 	.word	0x000000ff
        /*01fc*/ 	.word	0x0000e078
        /*0200*/ 	.short	0x0100
        /*0202*/ 	.byte	0x0b
	.zero		1


	//   ....[17]....
        /*0204*/ 	.word	0x00000670
        /*0208*/ 	.word	0x000000ff
        /*020c*/ 	.word	0x0000e088
        /*0210*/ 	.short	0x0100
        /*0212*/ 	.byte	0x0b
	.zero		1


	//   ....[18]....
        /*0214*/ 	.word	0x000007b0
        /*0218*/ 	.word	0x000000ff
        /*021c*/ 	.word	0x0000e090
        /*0220*/ 	.short	0x0100
        /*0222*/ 	.byte	0x08
	.zero		1


	//   ....[19]....
        /*0224*/ 	.word	0x000007c0
        /*0228*/ 	.word	0x000000ff
        /*022c*/ 	.word	0x0000e098
        /*0230*/ 	.short	0x0100
        /*0232*/ 	.byte	0x08
	.zero		1


	//   ....[20]....
        /*0234*/ 	.word	0x000007d0
        /*0238*/ 	.word	0x000000ff
        /*023c*/ 	.word	0x0000e0a0
        /*0240*/ 	.short	0x0100
        /*0242*/ 	.byte	0x08
	.zero		1


	//   ....[21]....
        /*0244*/ 	.word	0x000007e0
        /*0248*/ 	.word	0x000000ff
        /*024c*/ 	.word	0x0000e0a8
        /*0250*/ 	.short	0x0100
        /*0252*/ 	.byte	0x08
	.zero		1


	//   ....[22]....
        /*0254*/ 	.word	0x000008e0
        /*0258*/ 	.word	0x000000ff
        /*025c*/ 	.word	0x0000e0c0
        /*0260*/ 	.short	0x0100
        /*0262*/ 	.byte	0x0b
	.zero		1


	//   ....[23]....
        /*0264*/ 	.word	0x000008f0
        /*0268*/ 	.word	0x000000ff
        /*026c*/ 	.word	0x0000e0d0
        /*0270*/ 	.short	0x0100
        /*0272*/ 	.byte	0x0b
	.zero		1


	//   ....[24]....
        /*0274*/ 	.word	0x00000900
        /*0278*/ 	.word	0x000000ff
        /*027c*/ 	.word	0x0000e0c8
        /*0280*/ 	.short	0x0100
        /*0282*/ 	.byte	0x0b
	.zero		1


	//   ....[25]....
        /*0284*/ 	.word	0x00000910
        /*0288*/ 	.word	0x000000ff
        /*028c*/ 	.word	0x0000e0d8
        /*0290*/ 	.short	0x0100
        /*0292*/ 	.byte	0x0b
	.zero		1


	//   ....[26]....
        /*0294*/ 	.word	0x00000d10
        /*0298*/ 	.word	0x000000ff
        /*029c*/ 	.word	0x0000e050
        /*02a0*/ 	.short	0x010a
        /*02a2*/ 	.byte	0x06
	.zero		1


	//   ....[27]....
        /*02a4*/ 	.word	0x00000d80
        /*02a8*/ 	.word	0x000000ff
        /*02ac*/ 	.word	0x0000e000
        /*02b0*/ 	.short	0x010a
        /*02b2*/ 	.byte	0x25
	.zero		1


	//   ....[28]....
        /*02b4*/ 	.word	0x00000df0
        /*02b8*/ 	.word	0x000000ff
        /*02bc*/ 	.word	0x00000000
        /*02c0*/ 	.short	0x010a
        /*02c2*/ 	.byte	0x0a
	.zero		1


	//   ....[29]....
        /*02c4*/ 	.word	0x00001f70
        /*02c8*/ 	.word	0x00000016
        /*02cc*/ 	.word	0x00000000
        /*02d0*/ 	.short	0x0101
        /*02d2*/ 	.byte	0x17
	.zero		1


	//   ....[30]....
        /*02d4*/ 	.word	0x00002040
        /*02d8*/ 	.word	0x000000ff
        /*02dc*/ 	.word	0x0000e008
        /*02e0*/ 	.short	0x010a
        /*02e2*/ 	.byte	0x25
	.zero		1


	//   ....[31]....
        /*02e4*/ 	.word	0x00002230
        /*02e8*/ 	.word	0x000000ff
        /*02ec*/ 	.word	0x00000000
        /*02f0*/ 	.short	0x0101
        /*02f2*/ 	.byte	0x06
	.zero		1


	//   ....[32]....
        /*02f4*/ 	.word	0x00002390
        /*02f8*/ 	.word	0x000000ff
        /*02fc*/ 	.word	0x0000e000
        /*0300*/ 	.short	0x010a
        /*0302*/ 	.byte	0x06
	.zero		1


	//   ....[33]....
        /*0304*/ 	.word	0x00003540
        /*0308*/ 	.word	0x000000ff
        /*030c*/ 	.word	0x0000e000
        /*0310*/ 	.short	0x010a
        /*0312*/ 	.byte	0x06
	.zero		1


	//   ....[34]....
        /*0314*/ 	.word	0x00003850
        /*0318*/ 	.word	0x000000ff
        /*031c*/ 	.word	0x0000e000
        /*0320*/ 	.short	0x010a
        /*0322*/ 	.byte	0x06
	.zero		1


	//   ....[35]....
        /*0324*/ 	.word	0x00003a10
        /*0328*/ 	.word	0x000000ff
        /*032c*/ 	.word	0x00000000
        /*0330*/ 	.short	0x0101
        /*0332*/ 	.byte	0x06
	.zero		1


	//   ....[36]....
        /*0334*/ 	.word	0x00003ac0
        /*0338*/ 	.word	0x000000ff
        /*033c*/ 	.word	0x00000000
        /*0340*/ 	.short	0x0101
        /*0342*/ 	.byte	0x06
	.zero		1


	//   ....[37]....
        /*0344*/ 	.word	0x00004160
        /*0348*/ 	.word	0x000000ff
        /*034c*/ 	.word	0x0000e098
        /*0350*/ 	.short	0x010a
        /*0352*/ 	.byte	0x04
	.zero		1


	//   ....[38]....
        /*0354*/ 	.word	0x00004f70
        /*0358*/ 	.word	0x00000000
        /*035c*/ 	.word	0x0000e090
        /*0360*/ 	.short	0x0101
        /*0362*/ 	.byte	0x25
	.zero		1


	//   ....[39]....
        /*0364*/ 	.word	0x000050c0
        /*0368*/ 	.word	0x00000003
        /*036c*/ 	.word	0x0000e060
        /*0370*/ 	.short	0x010a
        /*0372*/ 	.byte	0x3f
	.zero		1


	//   ....[40]....
        /*0374*/ 	.word	0x00005320
        /*0378*/ 	.word	0x00000000
        /*037c*/ 	.word	0x0000e028
        /*0380*/ 	.short	0x010a
        /*0382*/ 	.byte	0x3f
	.zero		1


	//   ....[41]....
        /*0384*/ 	.word	0x00005560
        /*0388*/ 	.word	0x00000004
        /*038c*/ 	.word	0x0000e060
        /*0390*/ 	.short	0x010a
        /*0392*/ 	.byte	0x3f
	.zero		1


	//   ....[42]....
        /*0394*/ 	.word	0x000057d0
        /*0398*/ 	.word	0x00000003
        /*039c*/ 	.word	0x0000e028
        /*03a0*/ 	.short	0x010a
        /*03a2*/ 	.byte	0x3f
	.zero		1


	//   ....[43]....
        /*03a4*/ 	.word	0x00005b00
        /*03a8*/ 	.word	0x00000006
        /*03ac*/ 	.word	0x0000e028
        /*03b0*/ 	.short	0x010a
        /*03b2*/ 	.byte	0x3f
	.zero		1


	//   ....[44]....
        /*03b4*/ 	.word	0x00005d70
        /*03b8*/ 	.word	0x00000006
        /*03bc*/ 	.word	0x0000e028
        /*03c0*/ 	.short	0x010a
        /*03c2*/ 	.byte	0x3f
	.zero		1


	//   ....[45]....
        /*03c4*/ 	.word	0x00005fd0
        /*03c8*/ 	.word	0x00000003
        /*03cc*/ 	.word	0x0000e050
        /*03d0*/ 	.short	0x010a
        /*03d2*/ 	.byte	0x3f
	.zero		1


	//   ....[46]....
        /*03d4*/ 	.word	0x00006030
        /*03d8*/ 	.word	0x00000003
        /*03dc*/ 	.word	0x0000e000
        /*03e0*/ 	.short	0x010a
        /*03e2*/ 	.byte	0x3f
	.zero		1


	//   ....[47]....
        /*03e4*/ 	.word	0x00006090
        /*03e8*/ 	.word	0x00000003
        /*03ec*/ 	.word	0x00000000
        /*03f0*/ 	.short	0x010a
        /*03f2*/ 	.byte	0x3f
	.zero		1


	//   ....[48]....
        /*03f4*/ 	.word	0x000060f0
        /*03f8*/ 	.word	0x00000005
        /*03fc*/ 	.word	0x0000e008
        /*0400*/ 	.short	0x010a
        /*0402*/ 	.byte	0x3f
	.zero		1


	//   ....[49]....
        /*0404*/ 	.word	0x00006150
        /*0408*/ 	.word	0x00000004
        /*040c*/ 	.word	0x0000e000
        /*0410*/ 	.short	0x010a
        /*0412*/ 	.byte	0x3f
	.zero		1


	//   ....[50]....
        /*0414*/ 	.word	0x000061b0
        /*0418*/ 	.word	0x00000008
        /*041c*/ 	.word	0x0000e000
        /*0420*/ 	.short	0x010a
        /*0422*/ 	.byte	0x3f
	.zero		1


	//   ....[51]....
        /*0424*/ 	.word	0x00006210
        /*0428*/ 	.word	0x00000003
        /*042c*/ 	.word	0x0000e098
        /*0430*/ 	.short	0x010a
        /*0432*/ 	.byte	0x3f
	.zero		1


	//   ....[52]....
        /*0434*/ 	.word	0x00006260
        /*0438*/ 	.word	0x00000003
        /*043c*/ 	.word	0x0000e060
        /*0440*/ 	.short	0x010a
        /*0442*/ 	.byte	0x3f
	.zero		1


	//   ....[53]....
        /*0444*/ 	.word	0x000062b0
        /*0448*/ 	.word	0x00000000
        /*044c*/ 	.word	0x0000e028
        /*0450*/ 	.short	0x010a
        /*0452*/ 	.byte	0x3f
	.zero		1


	//   ....[54]....
        /*0454*/ 	.word	0x00006300
        /*0458*/ 	.word	0x00000004
        /*045c*/ 	.word	0x0000e060
        /*0460*/ 	.short	0x010a
        /*0462*/ 	.byte	0x3f
	.zero		1


	//   ....[55]....
        /*0464*/ 	.word	0x00006350
        /*0468*/ 	.word	0x00000003
        /*046c*/ 	.word	0x0000e028
        /*0470*/ 	.short	0x010a
        /*0472*/ 	.byte	0x3f
	.zero		1


	//   ....[56]....
        /*0474*/ 	.word	0x000063a0
        /*0478*/ 	.word	0x00000006
        /*047c*/ 	.word	0x0000e028
        /*0480*/ 	.short	0x010a
        /*0482*/ 	.byte	0x3f
	.zero		1


	//   ....[57]....
        /*0484*/ 	.word	0x000063f0
        /*0488*/ 	.word	0x00000006
        /*048c*/ 	.word	0x0000e028
        /*0490*/ 	.short	0x010a
        /*0492*/ 	.byte	0x3f
	.zero		1


	//----- nvinfo : EIATTR_NUM_MBARRIERS
	.align		4
.L_37:
        /*0494*/ 	.byte	0x03, 0x38
        /*0496*/ 	.short	0x001a


	//----- nvinfo : EIATTR_EXIT_INSTR_OFFSETS
	.align		4
        /*0498*/ 	.byte	0x04, 0x1c
        /*049a*/ 	.short	(.L_39 - .L_38)


	//   ....[0]....
.L_38:
        /*049c*/ 	.word	0x000009b0


	//   ....[1]....
        /*04a0*/ 	.word	0x00004f80


	//   ....[2]....
        /*04a4*/ 	.word	0x00004fc0


	//   ....[3]....
        /*04a8*/ 	.word	0x000059d0


	//   ....[4]....
        /*04ac*/ 	.word	0x00005fb0


	//----- nvinfo : EIATTR_MAX_THREADS
	.align		4
.L_39:
        /*04b0*/ 	.byte	0x04, 0x05
        /*04b2*/ 	.short	(.L_41 - .L_40)
.L_40:
        /*04b4*/ 	.word	0x00000180
        /*04b8*/ 	.word	0x00000001
        /*04bc*/ 	.word	0x00000001


	//----- nvinfo : EIATTR_CRS_STACK_SIZE
	.align		4
.L_41:
        /*04c0*/ 	.byte	0x04, 0x1e
        /*04c2*/ 	.short	(.L_43 - .L_42)
.L_42:
        /*04c4*/ 	.word	0x00000000


	//----- nvinfo : EIATTR_CBANK_PARAM_SIZE
	.align		4
.L_43:
        /*04c8*/ 	.byte	0x03, 0x19
        /*04ca*/ 	.short	0x0870


	//----- nvinfo : EIATTR_PARAM_CBANK
	.align		4
        /*04cc*/ 	.byte	0x04, 0x0a
        /*04ce*/ 	.short	(.L_45 - .L_44)
	.align		4
.L_44:
        /*04d0*/ 	.word	index@(.nv.constant0._ZN7cutlass13device_kernelINS_4fmha6kernel28FmhaKernelTmaWarpSpecializedINS1_10collective30FmhaMainloopTmaWarpSpecializedINS_10bfloat16_tEffN4cute5tupleIJNS7_1CILi128EEENS9_ILi64EEESB_EEENS8_IJiNS9_ILi1EEENS8_IJiiEEEEEESF_SF_NS4_13DefaultFusionEJEEENS4_15FmhaFwdEpilogueIS6_fNS8_IJSB_SB_SB_EEEEENS2_23IndividualTileSchedulerEJEEEEEvNT_6ParamsE)
        /*04d4*/ 	.short	0x0210
        /*04d6*/ 	.short	0x0870


	//----- nvinfo : EIATTR_SW_WAR
	.align		4
.L_45:
        /*04d8*/ 	.byte	0x04, 0x36
        /*04da*/ 	.short	(.L_47 - .L_46)
.L_46:
        /*04dc*/ 	.word	0x00000008
.L_47:


//--------------------- .nv.callgraph             --------------------------
	.section	.nv.callgraph,"",@"SHT_CUDA_CALLGRAPH"
	.align	4
	.sectionentsize	8
	.align		4
        /*0000*/ 	.word	0x00000000
	.align		4
        /*0004*/ 	.word	0xffffffff
	.align		4
        /*0008*/ 	.word	index@(_ZN7cutlass13device_kernelINS_4fmha6kernel28FmhaKernelTmaWarpSpecializedINS1_10collective30FmhaMainloopTmaWarpSpecializedINS_10bfloat16_tEffN4cute5tupleIJNS7_1CILi128EEENS9_ILi64EEESB_EEENS8_IJiNS9_ILi1EEENS8_IJiiEEEEEESF_SF_NS4_13DefaultFusionEJEEENS4_15FmhaFwdEpilogueIS6_fNS8_IJSB_SB_SB_EEEEENS2_23IndividualTileSchedulerEJEEEEEvNT_6ParamsE)
	.align		4
        /*000c*/ 	.word	index@(__assertfail)
	.align		4
        /*0010*/ 	.word	0x00000000
	.align		4
        /*0014*/ 	.word	0xfffffffe
	.align		4
        /*0018*/ 	.word	0x00000000
	.align		4
        /*001c*/ 	.word	0xfffffffd
	.align		4
        /*0020*/ 	.word	0x00000000
	.align		4
        /*0024*/ 	.word	0xfffffffc


//--------------------- .nv.constant4             --------------------------
	.section	.nv.constant4,"a",@progbits
	.align	8
	.align		8
.nv.constant4:
        /*0000*/ 	.dword	__assertfail
	.align		8
        /*0008*/ 	.dword	__unnamed_1
	.align		8
        /*0010*/ 	.dword	_ZN39_INTERNAL_84d4ebb7_4_k_cu_54c8600c_26834cuda3std3__45__cpo5beginE
	.align		8
        /*0018*/ 	.dword	_ZN39_INTERNAL_84d4ebb7_4_k_cu_54c8600c_26834cuda3std3__45__cpo3endE
	.align		8
        /*0020*/ 	.dword	_ZN39_INTERNAL_84d4ebb7_4_k_cu_54c8600c_26834cuda3std3__45__cpo6cbeginE
	.align		8
        /*0028*/ 	.dword	_ZN39_INTERNAL_84d4ebb7_4_k_cu_54c8600c_26834cuda3std3__45__cpo4cendE
	.align		8
        /*0030*/ 	.dword	_ZN39_INTERNAL_84d4ebb7_4_k_cu_54c8600c_26834cuda3std3__441_GLOBAL__N__84d4ebb7_4_k_cu_54c8600c_26836ignoreE
	.align		8
        /*0038*/ 	.dword	_ZN39_INTERNAL_84d4ebb7_4_k_cu_54c8600c_26834cuda3std3__419piecewise_constructE
	.align		8
        /*0040*/ 	.dword	_ZN39_INTERNAL_84d4ebb7_4_k_cu_54c8600c_26834cuda3std3__48in_placeE
	.align		8
        /*0048*/ 	.dword	_ZN39_INTERNAL_84d4ebb7_4_k_cu_54c8600c_26834cuda3std6ranges3__45__cpo4swapE
	.align		8
        /*0050*/ 	.dword	_ZN39_INTERNAL_84d4ebb7_4_k_cu_54c8600c_26834cuda3std6ranges3__45__cpo9iter_moveE
	.align		8
        /*0058*/ 	.dword	_ZN39_INTERNAL_84d4ebb7_4_k_cu_54c8600c_26834cute7productE
	.align		8
        /*0060*/ 	.dword	_ZN39_INTERNAL_84d4ebb7_4_k_cu_54c8600c_26834cute1_E
	.align		8
        /*0068*/ 	.dword	$str$24
	.align		8
        /*0070*/ 	.dword	$str$25


//--------------------- .text._ZN7cutlass13device_kernelINS_4fmha6kernel28FmhaKernelTmaWarpSpecializedINS1_10collective30FmhaMainloopTmaWarpSpecializedINS_10bfloat16_tEffN4cute5tupleIJNS7_1CILi128EEENS9_ILi64EEESB_EEENS8_IJiNS9_ILi1EEENS8_IJiiEEEEEESF_SF_NS4_13DefaultFusionEJEEENS4_15FmhaFwdEpilogueIS6_fNS8_IJSB_SB_SB_EEEEENS2_23IndividualTileSchedulerEJEEEEEvNT_6ParamsE --------------------------
	.section	.text._ZN7cutlass13device_kernelINS_4fmha6kernel28FmhaKernelTmaWarpSpecializedINS1_10collective30FmhaMainloopTmaWarpSpecializedINS_10bfloat16_tEffN4cute5tupleIJNS7_1CILi128EEENS9_ILi64EEESB_EEENS8_IJiNS9_ILi1EEENS8_IJiiEEEEEESF_SF_NS4_13DefaultFusionEJEEENS4_15FmhaFwdEpilogueIS6_fNS8_IJSB_SB_SB_EEEEENS2_23IndividualTileSchedulerEJEEEEEvNT_6ParamsE,"ax",@progbits
	.align	128
.text._ZN7cutlass13device_kernelINS_4fmha6kernel28FmhaKernelTmaWarpSpecializedINS1_10collective30FmhaMainloopTmaWarpSpecializedINS_10bfloat16_tEffN4cute5tupleIJNS7_1CILi128EEENS9_ILi64EEESB_EEENS8_IJiNS9_ILi1EEENS8_IJiiEEEEEESF_SF_NS4_13DefaultFusionEJEEENS4_15FmhaFwdEpilogueIS6_fNS8_IJSB_SB_SB_EEEEENS2_23IndividualTileSchedulerEJEEEEEvNT_6ParamsE:
        .type           _ZN7cutlass13device_kernelINS_4fmha6kernel28FmhaKernelTmaWarpSpecializedINS1_10collective30FmhaMainloopTmaWarpSpecializedINS_10bfloat16_tEffN4cute5tupleIJNS7_1CILi128EEENS9_ILi64EEESB_EEENS8_IJiNS9_ILi1EEENS8_IJiiEEEEEESF_SF_NS4_13DefaultFusionEJEEENS4_15FmhaFwdEpilogueIS6_fNS8_IJSB_SB_SB_EEEEENS2_23IndividualTileSchedulerEJEEEEEvNT_6ParamsE,@function
        .size           _ZN7cutlass13device_kernelINS_4fmha6kernel28FmhaKernelTmaWarpSpecializedINS1_10collective30FmhaMainloopTmaWarpSpecializedINS_10bfloat16_tEffN4cute5tupleIJNS7_1CILi128EEENS9_ILi64EEESB_EEENS8_IJiNS9_ILi1EEENS8_IJiiEEEEEESF_SF_NS4_13DefaultFusionEJEEENS4_15FmhaFwdEpilogueIS6_fNS8_IJSB_SB_SB_EEEEENS2_23IndividualTileSchedulerEJEEEEEvNT_6ParamsE,(.L_x_106 - _ZN7cutlass13device_kernelINS_4fmha6kernel28FmhaKernelTmaWarpSpecializedINS1_10collective30FmhaMainloopTmaWarpSpecializedINS_10bfloat16_tEffN4cute5tupleIJNS7_1CILi128EEENS9_ILi64EEESB_EEENS8_IJiNS9_ILi1EEENS8_IJiiEEEEEESF_SF_NS4_13DefaultFusionEJEEENS4_15FmhaFwdEpilogueIS6_fNS8_IJSB_SB_SB_EEEEENS2_23IndividualTileSchedulerEJEEEEEvNT_6ParamsE)
        .other          _ZN7cutlass13device_kernelINS_4fmha6kernel28FmhaKernelTmaWarpSpecializedINS1_10collective30FmhaMainloopTmaWarpSpecializedINS_10bfloat16_tEffN4cute5tupleIJNS7_1CILi128EEENS9_ILi64EEESB_EEENS8_IJiNS9_ILi1EEENS8_IJiiEEEEEESF_SF_NS4_13DefaultFusionEJEEENS4_15FmhaFwdEpilogueIS6_fNS8_IJSB_SB_SB_EEEEENS2_23IndividualTileSchedulerEJEEEEEvNT_6ParamsE,@"STO_CUDA_ENTRY STV_DEFAULT"
_ZN7cutlass13device_kernelINS_4fmha6kernel28FmhaKernelTmaWarpSpecializedINS1_10collective30FmhaMainloopTmaWarpSpecializedINS_10bfloat16_tEffN4cute5tupleIJNS7_1CILi128EEENS9_ILi64EEESB_EEENS8_IJiNS9_ILi1EEENS8_IJiiEEEEEESF_SF_NS4_13DefaultFusionEJEEENS4_15FmhaFwdEpilogueIS6_fNS8_IJSB_SB_SB_EEEEENS2_23IndividualTileSchedulerEJEEEEEvNT_6ParamsE:
[----:B------:R-:W1:Y:S01]  /*0000*/  LDC R1, c[0x0][0x28] ;  /* 0x00000a00ff017b82 */ /* 0x000e620000000800 */
[----:B------:R-:W2:Y:S01]  /*0010*/  S2R R6, SR_TID.X ;  /* 0x0000000000067919 */ /* 0x000ea20000002100 */
[----:B------:R-:W-:Y:S01]  /*0020*/  ELECT P1, URZ, PT ;  /* 0x00000000003f782f */ /* 0x000fe20003820000 */
[----:B------:R-:W-:Y:S01]  /*0030*/  BSSY B0, `(.L_x_0) ;  /* 0x0000017000007945 */ /* 0x000fe20003800000 */
[----:B--2---:R-:W-:-:S05]  /*0040*/  SHF.R.U32.HI R0, RZ, 0x5, R6 ;  /* 0x00000005ff007819 */ /* 0x004fca0000011606 */
[----:B------:R-:W2:Y:S02]  /*0050*/  SHFL.IDX PT, R2, R0, RZ, 0x1f ;  /* 0x00001fff00027589 */ /* 0x000ea400000e0000 */
[----:B--2---:R-:W-:Y:S02]  /*0060*/  R2UR UR4, R2 ;  /* 0x00000000020472ca */ /* 0x004fe400000e0000 */
[----:B------:R-:W-:-:S06]  /*0070*/  SHF.R.U32.HI R2, RZ, 0x7, R6 ;  /* 0x00000007ff027819 */ /* 0x000fcc0000011606 */
[----:B------:R-:W2:Y:S05]  /*0080*/  SHFL.IDX PT, R2, R2, RZ, 0x1f ;  /* 0x00001fff02027589 */ /* 0x000eaa00000e0000 */
[----:B------:R-:W-:Y:S02]  /*0090*/  USHF.R.S32.HI UR5, URZ, 0x1f, UR4 ;  /* 0x0000001f3f057899 */ /* 0x000fe40008011404 */
[----:B------:R-:W-:Y:S02]  /*00a0*/  ISETP.NE.OR P0, PT, RZ, UR4, !P1 ;  /* 0x00000004ff007c0c */ /* 0x000fe4000cf05670 */
[----:B------:R-:W-:-:S04]  /*00b0*/  ULEA.HI UR5, UR5, UR4, URZ, 0x2 ;  /* 0x0000000405057291 */ /* 0x000fc8000f8f103f */
[----:B------:R-:W-:-:S04]  /*00c0*/  ULOP3.LUT UR5, UR5, 0xfffffffc, URZ, 0xc0, !UPT ;  /* 0xfffffffc05057892 */ /* 0x000fc8000f8ec03f */
[----:B------:R-:W-:-:S03]  /*00d0*/  UIADD3 UR7, UR4, -UR5, URZ ;  /* 0x8000000504077290 */ /* 0x000fc6000fffe03f */
[----:B-1----:R-:W-:Y:S09]  /*00e0*/  @P0 BRA `(.L_x_1) ;  /* 0x00000000002c0947 */ /* 0x002ff20003800000 */
[----:B------:R-:W-:Y:S02]  /*00f0*/  ULDC.64 UR4, c[0x0][0x198] ;  /* 0x0000660000047ab9 */ /* 0x000fe40000000a00 */
[----:B------:R-:W-:Y:S02]  /*0100*/  UIADD3 UR8, UP0, UR4, 0xf0, URZ ;  /* 0x000000f004087890 */ /* 0x000fe4000ff1e03f */
[----:B------:R-:W-:Y:S02]  /*0110*/  UIADD3 UR10, UP1, UR4, 0x1f0, URZ ;  /* 0x000001f0040a7890 */ /* 0x000fe4000ff3e03f */
[----:B------:R-:W-:Y:S02]  /*0120*/  UIADD3 UR4, UP2, UR4, 0x2f0, URZ ;  /* 0x000002f004047890 */ /* 0x000fe4000ff5e03f */
[----:B------:R-:W-:Y:S02]  /*0130*/  UIADD3.X UR9, URZ, UR5, URZ, UP0, !UPT ;  /* 0x000000053f097290 */ /* 0x000fe400087fe43f */
[----:B------:R-:W-:-:S02]  /*0140*/  UIADD3.X UR11, URZ, UR5, URZ, UP1, !UPT ;  /* 0x000000053f0b7290 */ /* 0x000fc40008ffe43f */
[----:B------:R-:W-:-:S05]  /*0150*/  UIADD3.X UR5, URZ, UR5, URZ, UP2, !UPT ;  /* 0x000000053f057290 */ /* 0x000fca00097fe43f */
[----:B------:R1:W-:Y:S02]  /*0160*/  UTMACCTL.PF [UR8] ;  /* 0x00000000080079b9 */ /* 0x0003e40008040000 */
[----:B------:R1:W-:Y:S02]  /*0170*/  UTMACCTL.PF [UR10] ;  /* 0x000000000a0079b9 */ /* 0x0003e40008040000 */
[----:B------:R1:W-:Y:S02]  /*0180*/  UTMACCTL.PF [UR4] ;  /* 0x00000000040079b9 */ /* 0x0003e40008040000 */
[----:B-1----:R-:W-:Y:S01]  /*0190*/  NOP ;  /* 0x0000000000007918 */ /* 0x002fe20000000000 */
.L_x_1:
[----:B------:R-:W-:Y:S05]  /*01a0*/  BSYNC B0 ;  /* 0x0000000000007941 */ /* 0x000fea0003800000 */
.L_x_0:
[----:B------:R-:W1:Y:S01]  /*01b0*/  SHFL.IDX PT, R3, R0, RZ, 0x1f ;  /* 0x00001fff00037589 */ /* 0x000e6200000e0000 */
[----:B--2---:R-:W-:Y:S01]  /*01c0*/  R2UR UR36, R2 ;  /* 0x00000000022472ca */ /* 0x004fe200000e0000 */
[----:B------:R-:W-:-:S12]  /*01d0*/  UISETP.NE.AND UP0, UPT, UR7, 0x1, UPT ;  /* 0x000000010700788c */ /* 0x000fd8000bf05270 */
[----:B------:R-:W-:Y:S02]  /*01e0*/  UIADD3 UR10, UR36, -0x1, URZ ;  /* 0xffffffff240a7890 */ /* 0x000fe4000fffe03f */
[----:B------:R-:W-:Y:S02]  /*01f0*/  UISETP.EQ.AND UP2, UPT, UR36, URZ, !UP0 ;  /* 0x0000003f2400728c */ /* 0x000fe4000c742270 */
[----:B------:R-:W-:Y:S02]  /*0200*/  UISETP.GE.U32.AND UP1, UPT, UR10, 0x4, UPT ;  /* 0x000000040a00788c */ /* 0x000fe4000bf26070 */
[----:B------:R-:W-:Y:S01]  /*0210*/  USEL UR6, URZ, 0x1, !UP2 ;  /* 0x000000013f067887 */ /* 0x000fe2000d000000 */
[----:B-1----:R-:W-:-:S03]  /*0220*/  ISETP.NE.AND P0, PT, R3, RZ, PT ;  /* 0x000000ff0300720c */ /* 0x002fc60003f05270 */
[----:B------:R-:W-:-:S10]  /*0230*/  USEL UR6, UR6, 0x2, UP1 ;  /* 0x0000000206067887 */ /* 0x000fd40008800000 */
[----:B------:R-:W-:Y:S05]  /*0240*/  @P0 BRA `(.L_x_2) ;  /* 0x0000000000480947 */ /* 0x000fea0003800000 */
[----:B------:R-:W1:Y:S01]  /*0250*/  S2UR UR11, SR_CgaCtaId ;  /* 0x00000000000b79c3 */ /* 0x000e620000008800 */
[----:B------:R-:W-:Y:S01]  /*0260*/  UMOV UR4, 0x400 ;  /* 0x0000040000047882 */ /* 0x000fe20000000000 */
[----:B------:R-:W-:Y:S01]  /*0270*/  UMOV UR5, 0x1 ;  /* 0x0000000100057882 */ /* 0x000fe20000000000 */
[----:B------:R-:W-:Y:S01]  /*0280*/  UMOV UR8, 0x80 ;  /* 0x0000008000087882 */ /* 0x000fe20000000000 */
[----:B------:R-:W-:Y:S01]  /*0290*/  ELECT P0, URZ, PT ;  /* 0x00000000003f782f */ /* 0x000fe20003800000 */
[----:B------:R-:W-:-:S04]  /*02a0*/  UIADD3 UR8, -UR8, 0x100000, URZ ;  /* 0x0010000008087890 */ /* 0x000fc8000fffe13f */
[----:B------:R-:W-:Y:S02]  /*02b0*/  USHF.L.U32 UR9, UR8, 0xb, URZ ;  /* 0x0000000b08097899 */ /* 0x000fe4000800063f */
[----:B------:R-:W-:Y:S02]  /*02c0*/  USHF.L.U32 UR8, UR8, 0x1, URZ ;  /* 0x0000000108087899 */ /* 0x000fe4000800063f */
[----:B-1----:R-:W-:Y:S02]  /*02d0*/  ULEA UR11, UR11, UR4, 0x18 ;  /* 0x000000040b0b7291 */ /* 0x002fe4000f8ec03f */
[----:B------:R-:W-:-:S04]  /*02e0*/  UIADD3 UR4, -UR5, 0x100000, URZ ;  /* 0x0010000005047890 */ /* 0x000fc8000fffe13f */
[----:B------:R-:W-:Y:S02]  /*02f0*/  USHF.L.U32 UR5, UR4, 0xb, URZ ;  /* 0x0000000b04057899 */ /* 0x000fe4000800063f */
[----:B------:R-:W-:Y:S01]  /*0300*/  USHF.L.U32 UR4, UR4, 0x1, URZ ;  /* 0x0000000104047899 */ /* 0x000fe2000800063f */
[----:B------:R-:W1:Y:S11]  /*0310*/  FENCE.VIEW.ASYNC.S ;  /* 0x00000000000073c6 */ /* 0x000e760000000000 */
[----:B-1----:R1:W2:Y:S01]  /*0320*/  SYNCS.EXCH.64 URZ, [UR11+0xe050], UR4 ;  /* 0x00e050040b3f75b2 */ /* 0x0022a20008000100 */
[----:B------:R1:W3:Y:S01]  /*0330*/  SYNCS.EXCH.64 URZ, [UR11+0xe060], UR8 ;  /* 0x00e060080b3f75b2 */ /* 0x0002e20008000100 */
[----:B------:R1:W4:Y:S01]  /*0340*/  SYNCS.EXCH.64 URZ, [UR11+0xe058], UR4 ;  /* 0x00e058040b3f75b2 */ /* 0x0003220008000100 */
[----:B------:R1:W1:Y:S01]  /*0350*/  SYNCS.EXCH.64 URZ, [UR11+0xe068], UR8 ;  /* 0x00e068080b3f75b2 */ /* 0x0002620008000100 */
[----:B------:R-:W-:Y:S01]  /*0360*/  NOP ;  /* 0x0000000000007918 */ /* 0x000fe20000000000 */
.L_x_2:
[----:B------:R-:W5:Y:S01]  /*0370*/  SHFL.IDX PT, R2, R0, RZ, 0x1f ;  /* 0x00001fff00027589 */ /* 0x000f6200000e0000 */
[----:B------:R-:W-:Y:S01]  /*0380*/  NOP ;  /* 0x0000000000007918 */ /* 0x000fe20000000000 */
[----:B-----5:R-:W-:-:S13]  /*0390*/  ISETP.NE.AND P0, PT, R2, RZ, PT ;  /* 0x000000ff0200720c */ /* 0x020fda0003f05270 */
[----:B------:R-:W-:Y:S05]  /*03a0*/  @P0 BRA `(.L_x_3) ;  /* 0x0000000000600947 */ /* 0x000fea0003800000 */
[----:B-1----:R-:W1:Y:S01]  /*03b0*/  S2UR UR5, SR_CgaCtaId ;  /* 0x00000000000579c3 */ /* 0x002e620000008800 */
[----:B------:R-:W-:Y:S01]  /*03c0*/  UMOV UR4, 0x400 ;  /* 0x0000040000047882 */ /* 0x000fe20000000000 */
[----:B------:R-:W-:Y:S01]  /*03d0*/  UMOV UR8, 0x1 ;  /* 0x0000000100087882 */ /* 0x000fe20000000000 */
[----:B------:R-:W-:Y:S01]  /*03e0*/  UMOV UR12, 0x100 ;  /* 0x00000100000c7882 */ /* 0x000fe20000000000 */
[----:B------:R-:W-:-:S04]  /*03f0*/  UIADD3 UR8, -UR8, 0x100000, URZ ;  /* 0x0010000008087890 */ /* 0x000fc8000fffe13f */
[----:B------:R-:W-:Y:S02]  /*0400*/  USHF.L.U32 UR9, UR8, 0xb, URZ ;  /* 0x0000000b08097899 */ /* 0x000fe4000800063f */
[----:B------:R-:W-:Y:S01]  /*0410*/  USHF.L.U32 UR8, UR8, 0x1, URZ ;  /* 0x0000000108087899 */ /* 0x000fe2000800063f */
[----:B------:R-:W-:Y:S01]  /*0420*/  ELECT P0, URZ, PT ;  /* 0x00000000003f782f */ /* 0x000fe20003800000 */
[----:B-1----:R-:W-:Y:S02]  /*0430*/  ULEA UR11, UR5, UR4, 0x18 ;  /* 0x00000004050b7291 */ /* 0x002fe4000f8ec03f */
[----:B------:R-:W-:-:S04]  /*0440*/  UIADD3 UR4, -UR12, 0x100000, URZ ;  /* 0x001000000c047890 */ /* 0x000fc8000fffe13f */
[----:B------:R-:W-:Y:S02]  /*0450*/  USHF.L.U32 UR5, UR4, 0xb, URZ ;  /* 0x0000000b04057899 */ /* 0x000fe4000800063f */
[----:B------:R-:W-:Y:S01]  /*0460*/  USHF.L.U32 UR4, UR4, 0x1, URZ ;  /* 0x0000000104047899 */ /* 0x000fe2000800063f */
[----:B------:R-:W1:Y:S03]  /*0470*/  FENCE.VIEW.ASYNC.S ;  /* 0x00000000000073c6 */ /* 0x000e660000000000 */
[----:B-1----:R1:W1:Y:S08]  /*0480*/  SYNCS.EXCH.64 URZ, [UR11+0xe000], UR8 ;  /* 0x00e000080b3f75b2 */ /* 0x0022700008000100 */
[----:B------:R1:W1:Y:S01]  /*0490*/  SYNCS.EXCH.64 URZ, [UR11+0xe028], UR4 ;  /* 0x00e028040b3f75b2 */ /* 0x0002620008000100 */
        /* <DEDUP_REMOVED lines=8> */
[----:B------:R-:W-:Y:S01]  /*0520*/  NOP ;  /* 0x0000000000007918 */ /* 0x000fe20000000000 */
.L_x_3:
        /* <DEDUP_REMOVED lines=21> */
[----:B------:R-:W-:Y:S01]  /*0680*/  NOP ;  /* 0x0000000000007918 */ /* 0x000fe20000000000 */
.L_x_4:
[----:B------:R-:W5:Y:S01]  /*0690*/  SHFL.IDX PT, R2, R0, RZ, 0x1f ;  /* 0x00001fff00027589 */ /* 0x000f6200000e0000 */
[----:B------:R-:W-:Y:S01]  /*06a0*/  ELECT P0, URZ, PT ;  /* 0x00000000003f782f */ /* 0x000fe20003800000 */
[----:B------:R-:W-:Y:S01]  /*06b0*/  NOP ;  /* 0x0000000000007918 */ /* 0x000fe20000000000 */
[----:B-1----:R-:W-:Y:S02]  /*06c0*/  UMOV UR4, 0x80 ;  /* 0x0000008000047882 */ /* 0x002fe40000000000 */
[C---:B-----5:R-:W-:Y:S02]  /*06d0*/  ISETP.NE.OR P0, PT, R2.reuse, RZ, !P0 ;  /* 0x000000ff0200720c */ /* 0x060fe40004705670 */
[----:B------:R-:W-:-:S11]  /*06e0*/  ISETP.NE.AND P2, PT, R2, RZ, PT ;  /* 0x000000ff0200720c */ /* 0x000fd60003f45270 */
[----:B------:R-:W-:Y:S01]  /*06f0*/  VOTEU.ALL UP2, P0 ;  /* 0x00000000003f7886 */ /* 0x000fe20000040000 */
[----:B------:R-:W-:Y:S01]  /*0700*/  VOTEU.ALL UP3, P0 ;  /* 0x00000000003f7886 */ /* 0x000fe20000060000 */
[----:B------:R-:W-:Y:S01]  /*0710*/  VOTEU.ALL UP4, P0 ;  /* 0x00000000003f7886 */ /* 0x000fe20000080000 */
[----:B------:R-:W-:Y:S02]  /*0720*/  VOTEU.ALL UP5, P0 ;  /* 0x00000000003f7886 */ /* 0x000fe400000a0000 */
[----:B------:R-:W1:Y:S01]  /*0730*/  @!UP2 S2UR UR9, SR_CgaCtaId ;  /* 0x000000000009a9c3 */ /* 0x000e620000008800 */
[----:B------:R-:W-:Y:S01]  /*0740*/  @!UP2 UMOV UR8, 0x400 ;  /* 0x000004000008a882 */ /* 0x000fe20000000000 */
[----:B------:R-:W-:-:S04]  /*0750*/  @!UP2 UIADD3 UR4, -UR4, 0x100000, URZ ;  /* 0x001000000404a890 */ /* 0x000fc8000fffe13f */
[----:B------:R-:W-:Y:S02]  /*0760*/  @!UP2 USHF.L.U32 UR5, UR4, 0xb, URZ ;  /* 0x0000000b0405a899 */ /* 0x000fe4000800063f */
[----:B------:R-:W-:Y:S02]  /*0770*/  @!UP2 USHF.L.U32 UR4, UR4, 0x1, URZ ;  /* 0x000000010404a899 */ /* 0x000fe4000800063f */
[----:B-1----:R-:W-:Y:S01]  /*0780*/  @!UP2 ULEA UR8, UR9, UR8, 0x18 ;  /* 0x000000080908a291 */ /* 0x002fe2000f8ec03f */
[----:B------:R-:W-:Y:S01]  /*0790*/  VOTEU.ALL UP2, P0 ;  /* 0x00000000003f7886 */ /* 0x000fe20000040000 */
[----:B------:R-:W1:Y:S10]  /*07a0*/  FENCE.VIEW.ASYNC.S ;  /* 0x00000000000073c6 */ /* 0x000e740000000000 */
[----:B-1----:R1:W1:Y:S01]  /*07b0*/  @!UP2 SYNCS.EXCH.64 URZ, [UR8+0xe090], UR4 ;  /* 0x00e09004083fa5b2 */ /* 0x0022620008000100 */
[----:B------:R1:W1:Y:S01]  /*07c0*/  @!UP3 SYNCS.EXCH.64 URZ, [UR8+0xe098], UR4 ;  /* 0x00e09804083fb5b2 */ /* 0x0002620008000100 */
[----:B------:R1:W1:Y:S01]  /*07d0*/  @!UP4 SYNCS.EXCH.64 URZ, [UR8+0xe0a0], UR4 ;  /* 0x00e0a004083fc5b2 */ /* 0x0002620008000100 */
[----:B------:R1:W1:Y:S01]  /*07e0*/  @!UP5 SYNCS.EXCH.64 URZ, [UR8+0xe0a8], UR4 ;  /* 0x00e0a804083fd5b2 */ /* 0x0002620008000100 */
[----:B------:R-:W-:Y:S01]  /*07f0*/  NOP ;  /* 0x0000000000007918 */ /* 0x000fe20000000000 */
[----:B------:R-:W-:Y:S05]  /*0800*/  @P2 BRA `(.L_x_5) ;  /* 0x0000000000482947 */ /* 0x000fea0003800000 */
[----:B-1----:R-:W1:Y:S01]  /*0810*/  S2UR UR5, SR_CgaCtaId ;  /* 0x00000000000579c3 */ /* 0x002e620000008800 */
[----:B------:R-:W-:Y:S01]  /*0820*/  UMOV UR4, 0x400 ;  /* 0x0000040000047882 */ /* 0x000fe20000000000 */
[----:B------:R-:W-:Y:S01]  /*0830*/  UMOV UR8, 0x20 ;  /* 0x0000002000087882 */ /* 0x000fe20000000000 */
[----:B------:R-:W-:Y:S01]  /*0840*/  UMOV UR9, 0x80 ;  /* 0x0000008000097882 */ /* 0x000fe20000000000 */
[----:B------:R-:W-:Y:S01]  /*0850*/  ELECT P0, URZ, PT ;  /* 0x00000000003f782f */ /* 0x000fe20003800000 */
[----:B-1----:R-:W-:Y:S02]  /*0860*/  ULEA UR11, UR5, UR4, 0x18 ;  /* 0x00000004050b7291 */ /* 0x002fe4000f8ec03f */
[----:B------:R-:W-:-:S04]  /*0870*/  UIADD3 UR4, -UR8, 0x100000, URZ ;  /* 0x0010000008047890 */ /* 0x000fc8000fffe13f */
[----:B------:R-:W-:Y:S02]  /*0880*/  USHF.L.U32 UR5, UR4, 0xb, URZ ;  /* 0x0000000b04057899 */ /* 0x000fe4000800063f */
[----:B------:R-:W-:Y:S02]  /*0890*/  USHF.L.U32 UR4, UR4, 0x1, URZ ;  /* 0x0000000104047899 */ /* 0x000fe4000800063f */
        /* <DEDUP_REMOVED lines=9> */
.L_x_5:
[----:B------:R-:W-:Y:S01]  /*0930*/  ISETP.NE.AND P0, PT, RZ, UR36, PT ;  /* 0x00000024ff007c0c */ /* 0x000fe2000bf05270 */
[----:B------:R-:W-:Y:S01]  /*0940*/  NOP ;  /* 0x0000000000007918 */ /* 0x000fe20000000000 */
[----:B------:R-:W-:Y:S01]  /*0950*/  MOV R0, UR7 ;  /* 0x0000000700007c02 */ /* 0x000fe20008000f00 */
[----:B-1234-:R-:W-:Y:S03]  /*0960*/  BAR.SYNC.DEFER_BLOCKING 0x0 ;  /* 0x0000000000007b1d */ /* 0x01efe60000010000 */
[----:B------:R-:W-:-:S07]  /*0970*/  ISETP.EQ.AND P2, PT, R0, 0x1, P1 ;  /* 0x000000010000780c */ /* 0x000fce0000f42270 */
[----:B------:R-:W-:Y:S06]  /*0980*/  @!P0 BRA `(.L_x_6) ;  /* 0x0000004400808947 */ /* 0x000fec0003800000 */
[----:B------:R-:W-:-:S06]  /*0990*/  UISETP.GT.U32.AND UP2, UPT, UR10, 0x3, UPT ;  /* 0x000000030a00788c */ /* 0x000fcc000bf44070 */
[----:B------:R-:W-:-:S13]  /*09a0*/  PLOP3.LUT P0, PT, PT, PT, UP2, 0x80, 0x0 ;  /* 0x000000000000781c */ /* 0x000fda0003f0f028 */
[----:B------:R-:W-:Y:S05]  /*09b0*/  @P0 EXIT ;  /* 0x000000000000094d */ /* 0x000fea0003800000 */
.L_x_7:
[----:B------:R-:W-:-:S08]  /*09c0*/  NOP ;  /* 0x0000000000007918 */ /* 0x000fd00000000000 */
[----:B------:R-:W1:Y:S02]  /*09d0*/  USETMAXREG.TRY_ALLOC.CTAPOOL UP2, 0xf0 ;  /* 0x000000f0000079c8 */ /* 0x000e640008040600 */
[----:B-1----:R-:W-:-:S13]  /*09e0*/  PLOP3.LUT P0, PT, PT, PT, UP2, 0x80, 0x0 ;  /* 0x000000000000781c */ /* 0x002fda0003f0f028 */
[----:B------:R-:W-:Y:S05]  /*09f0*/  @!P0 BRA `(.L_x_7) ;  /* 0xfffffffc00f08947 */ /* 0x000fea000383ffff */
[----:B------:R-:W-:Y:S01]  /*0a00*/  UISETP.NE.AND UP2, UPT, UR36, 0x1, UPT ;  /* 0x000000012400788c */ /* 0x000fe2000bf45270 */
[----:B------:R-:W1:Y:S01]  /*0a10*/  S2UR UR42, SR_CTAID.X ;  /* 0x00000000002a79c3 */ /* 0x000e620000002500 */
[----:B------:R-:W-:Y:S01]  /*0a20*/  UMOV UR4, URZ ;  /* 0x0000003f00047c82 */ /* 0x000fe20008000000 */
[----:B------:R-:W-:-:S03]  /*0a30*/  UMOV UR5, URZ ;  /* 0x0000003f00057c82 */ /* 0x000fc60008000000 */
[----:B------:R-:W-:-:S13]  /*0a40*/  PLOP3.LUT P0, PT, PT, PT, UP2, 0x80, 0x0 ;  /* 0x000000000000781c */ /* 0x000fda0003f0f028 */
[----:B------:R-:W-:Y:S05]  /*0a50*/  @!P0 BRA `(.L_x_8) ;  /* 0x00000000003c8947 */ /* 0x000fea0003800000 */
[----:B------:R-:W-:Y:S01]  /*0a60*/  UISETP.NE.AND UP2, UPT, UR36, 0x2, UPT ;  /* 0x000000022400788c */ /* 0x000fe2000bf45270 */
[----:B------:R-:W-:-:S05]  /*0a70*/  UMOV UR5, 0x1 ;  /* 0x0000000100057882 */ /* 0x000fca0000000000 */
[----:B------:R-:W-:-:S13]  /*0a80*/  PLOP3.LUT P1, PT, PT, PT, UP2, 0x80, 0x0 ;  /* 0x000000000000781c */ /* 0x000fda0003f2f028 */
[----:B------:R-:W-:Y:S05]  /*0a90*/  @!P1 BRA `(.L_x_8) ;  /* 0x00000000002c9947 */ /* 0x000fea0003800000 */
[----:B------:R-:W-:-:S06]  /*0aa0*/  UISETP.NE.AND UP2, UPT, UR36, 0x3, UPT ;  /* 0x000000032400788c */ /* 0x000fcc000bf45270 */
[----:B------:R-:W-:-:S13]  /*0ab0*/  PLOP3.LUT P1, PT, PT, PT, UP2, 0x80, 0x0 ;  /* 0x000000000000781c */ /* 0x000fda0003f2f028 */
[----:B------:R-:W-:Y:S05]  /*0ac0*/  @!P1 BRA `(.L_x_9) ;  /* 0x0000000000189947 */ /* 0x000fea0003800000 */
[----:B------:R-:W-:-:S11]  /*0ad0*/  UISETP.NE.AND UP2, UPT, UR36, 0x4, UPT ;  /* 0x000000042400788c */ /* 0x000fd6000bf45270 */
[----:B------:R-:W-:Y:S01]  /*0ae0*/  @!UP2 UMOV UR4, 0x1 ;  /* 0x000000010004a882 */ /* 0x000fe20000000000 */
[----:B------:R-:W-:Y:S01]  /*0af0*/  @!UP2 UMOV UR5, 0x1 ;  /* 0x000000010005a882 */ /* 0x000fe20000000000 */
[----:B------:R-:W-:Y:S01]  /*0b00*/  @UP2 UMOV UR4, URZ ;  /* 0x0000003f00042c82 */ /* 0x000fe20008000000 */
[----:B------:R-:W-:Y:S01]  /*0b10*/  @UP2 UMOV UR5, URZ ;  /* 0x0000003f00052c82 */ /* 0x000fe20008000000 */
[----:B------:R-:W-:Y:S05]  /*0b20*/  BRA `(.L_x_8) ;  /* 0x0000000000087947 */ /* 0x000fea0003800000 */
.L_x_9:
[----:B------:R-:W-:Y:S01]  /*0b30*/  UMOV UR4, 0x1 ;  /* 0x0000000100047882 */ /* 0x000fe20000000000 */
[----:B------:R-:W-:-:S05]  /*0b40*/  UMOV UR5, URZ ;  /* 0x0000003f00057c82 */ /* 0x000fca0008000000 */
.L_x_8:
[----:B------:R-:W-:Y:S05]  /*0b50*/  @!P0 BRA `(.L_x_10) ;  /* 0x00000000003c8947 */ /* 0x000fea0003800000 */
[----:B------:R-:W-:-:S06]  /*0b60*/  UISETP.NE.AND UP2, UPT, UR36, 0x2, UPT ;  /* 0x000000022400788c */ /* 0x000fcc000bf45270 */
[----:B------:R-:W-:-:S13]  /*0b70*/  PLOP3.LUT P0, PT, PT, PT, UP2, 0x80, 0x0 ;  /* 0x000000000000781c */ /* 0x000fda0003f0f028 */
[----:B------:R-:W-:Y:S05]  /*0b80*/  @!P0 BRA `(.L_x_11) ;  /* 0x0000000000288947 */ /* 0x000fea0003800000 */
[----:B------:R-:W-:-:S06]  /*0b90*/  UISETP.NE.AND UP2, UPT, UR36, 0x3, UPT ;  /* 0x000000032400788c */ /* 0x000fcc000bf45270 */
[----:B------:R-:W-:-:S13]  /*0ba0*/  PLOP3.LUT P0, PT, PT, PT, UP2, 0x80, 0x0 ;  /* 0x000000000000781c */ /* 0x000fda0003f0f028 */
[----:B------:R-:W-:Y:S05]  /*0bb0*/  @!P0 BRA `(.L_x_12) ;  /* 0x0000000000148947 */ /* 0x000fea0003800000 */
[----:B------:R-:W-:-:S06]  /*0bc0*/  UISETP.NE.AND UP2, UPT, UR36, 0x4, UPT ;  /* 0x000000042400788c */ /* 0x000fcc000bf45270 */
[----:B------:R-:W-:-:S13]  /*0bd0*/  PLOP3.LUT P0, PT, PT, PT, UP2, 0x80, 0x0 ;  /* 0x000000000000781c */ /* 0x000fda0003f0f028 */
[----:B------:R-:W-:Y:S05]  /*0be0*/  @P0 BRA `(.L_x_13) ;  /* 0x00000000001c0947 */ /* 0x000fea0003800000 */
[----:B-1----:R-:W-:Y:S01]  /*0bf0*/  ULEA UR42, UR42, 0x3, 0x1 ;  /* 0x000000032a2a7891 */ /* 0x002fe2000f8e083f */
[----:B------:R-:W-:Y:S11]  /*0c00*/  BRA `(.L_x_13) ;  /* 0x0000000000147947 */ /* 0x000ff60003800000 */
.L_x_12:
[----:B-1----:R-:W-:Y:S01]  /*0c10*/  ULEA UR42, UR42, 0x2, 0x1 ;  /* 0x000000022a2a7891 */ /* 0x002fe2000f8e083f */
[----:B------:R-:W-:Y:S11]  /*0c20*/  BRA `(.L_x_13) ;  /* 0x00000000000c7947 */ /* 0x000ff60003800000 */
.L_x_11:
[----:B-1----:R-:W-:Y:S01]  /*0c30*/  ULEA UR42, UR42, 0x1, 0x1 ;  /* 0x000000012a2a7891 */ /* 0x002fe2000f8e083f */
[----:B------:R-:W-:Y:S11]  /*0c40*/  BRA `(.L_x_13) ;  /* 0x0000000000047947 */ /* 0x000ff60003800000 */
.L_x_10:
[----:B-1----:R-:W-:-:S12]  /*0c50*/  USHF.L.U32 UR42, UR42, 0x1, URZ ;  /* 0x000000012a2a7899 */ /* 0x002fd8000800063f */
.L_x_13:
[----:B------:R-:W-:-:S04]  /*0c60*/  ULOP3.LUT UR6, UR6, 0x1, URZ, 0xfc, !UPT ;  /* 0x0000000106067892 */ /* 0x000fc8000f8efc3f */
[----:B------:R-:W-:-:S06]  /*0c70*/  UISETP.NE.AND UP2, UPT, UR6, 0x3, UPT ;  /* 0x000000030600788c */ /* 0x000fcc000bf45270 */
[----:B------:R-:W-:-:S13]  /*0c80*/  PLOP3.LUT P0, PT, PT, PT, UP2, 0x80, 0x0 ;  /* 0x000000000000781c */ /* 0x000fda0003f0f028 */
[----:B------:R-:W-:Y:S05]  /*0c90*/  @!P0 BRA `(.L_x_14) ;  /* 0x0000000000048947 */ /* 0x000fea0003800000 */
[----:B-1----:R-:W-:Y:S01]  /*0ca0*/  BPT.TRAP 0x1 ;  /* 0x000000040000795c */ /* 0x002fe20000300000 */
.L_x_14:
[----:B------:R-:W2:Y:S01]  /*0cb0*/  S2UR UR6, SR_CgaCtaId ;  /* 0x00000000000679c3 */ /* 0x000ea20000008800 */
[----:B------:R-:W-:Y:S01]  /*0cc0*/  UMOV UR37, 0x400 ;  /* 0x0000040000257882 */ /* 0x000fe20000000000 */
[----:B------:R-:W-:-:S05]  /*0cd0*/  IMAD.U32 R0, RZ, RZ, UR4 ;  /* 0x00000004ff007e24 */ /* 0x000fca000f8e00ff */
[----:B------:R-:W-:Y:S01]  /*0ce0*/  SHF.L.U32 R0, R0, 0x1f, RZ ;  /* 0x0000001f00007819 */ /* 0x000fe200000006ff */
[----:B--2---:R-:W-:-:S04]  /*0cf0*/  ULEA UR37, UR6, UR37, 0x18 ;  /* 0x0000002506257291 */ /* 0x004fc8000f8ec03f */
[----:B------:R-:W-:-:S09]  /*0d00*/  ULEA UR6, UR5, UR37, 0x3 ;  /* 0x0000002505067291 */ /* 0x000fd2000f8e183f */
[----:B------:R-:W2:Y:S02]  /*0d10*/  SYNCS.PHASECHK.TRANS64.TRYWAIT P1, [UR6+0xe050], R0 ;  /* 0x00e05000ff0075a7 */ /* 0x000ea40008020146 */
[----:B--2---:R-:W-:Y:S05]  /*0d20*/  @!P1 BRA `(.L_x_15) ;  /* 0x0000005000a49947 */ /* 0x004fea0003800000 */
.L_x_89:
[----:B------:R-:W-:Y:S05]  /*0d30*/  @!P0 BRA `(.L_x_16) ;  /* 0x0000000000048947 */ /* 0x000fea0003800000 */
[----:B-1----:R-:W-:Y:S01]  /*0d40*/  BPT.TRAP 0x1 ;  /* 0x000000040000795c */ /* 0x002fe20000300000 */
.L_x_16:
[----:B------:R-:W-:Y:S01]  /*0d50*/  SHF.L.U32 R56, RZ, 0x1f, RZ ;  /* 0x0000001fff387819 */ /* 0x000fe200000006ff */
[----:B------:R-:W-:Y:S01]  /*0d60*/  UIADD3 UR23, UR37, 0xe090, URZ ;  /* 0x0000e09025177890 */ /* 0x000fe2000fffe03f */
[----:B------:R-:W-:Y:S02]  /*0d70*/  ISETP.NE.AND P2, PT, RZ, UR10, PT ;  /* 0x0000000aff007c0c */ /* 0x000fe4000bf45270 */
[----:B------:R-:W3:Y:S02]  /*0d80*/  SYNCS.PHASECHK.TRANS64.TRYWAIT P1, [UR37+0xe000], R56 ;  /* 0x00e00038ff0075a7 */ /* 0x000ee40008020165 */
[----:B---3--:R-:W-:Y:S09]  /*0d90*/  @!P1 BRA `(.L_x_17) ;  /* 0x0000005000a09947 */ /* 0x008ff20003800000 */
.L_x_90:
[----:B------:R-:W-:Y:S01]  /*0da0*/  ULEA UR10, UR10, UR23, 0x3 ;  /* 0x000000170a0a7291 */ /* 0x000fe2000f8e183f */
[----:B--2---:R-:W-:Y:S01]  /*0db0*/  SEL R0, RZ, 0x1, P2 ;  /* 0x00000001ff007807 */ /* 0x004fe20001000000 */
[----:B------:R-:W-:-:S03]  /*0dc0*/  UIADD3 UR21, UR36, -0x1, URZ ;  /* 0xffffffff24157890 */ /* 0x000fc6000fffe03f */
[----:B------:R-:W-:Y:S01]  /*0dd0*/  SHF.L.U32 R0, R0, 0x1f, RZ ;  /* 0x0000001f00007819 */ /* 0x000fe200000006ff */
[----:B------:R-:W-:-:S03]  /*0de0*/  USHF.L.U32 UR21, UR21, 0x3, URZ ;  /* 0x0000000315157899 */ /* 0x000fc6000800063f */
[----:B------:R-:W2:Y:S02]  /*0df0*/  SYNCS.PHASECHK.TRANS64.TRYWAIT P1, [UR10], R0 ;  /* 0x00000000ff0075a7 */ /* 0x000ea4000802014a */
[----:B--2---:R-:W-:Y:S07]  /*0e00*/  @!P1 BRA `(.L_x_18) ;  /* 0x00000050009c9947 */ /* 0x004fee0003800000 */
.L_x_91:
[----:B------:R-:W-:Y:S01]  /*0e10*/  USHF.R.U32.HI UR4, URZ, 0x4, UR37 ;  /* 0x000000043f047899 */ /* 0x000fe20008011625 */
[----:B------:R-:W-:Y:S01]  /*0e20*/  WARPGROUP.ARRIVE ;  /* 0x00000000000079c5 */ /* 0x000fe20000000000 */
[----:B------:R-:W-:Y:S02]  /*0e30*/  UIADD3 UR6, UR37, 0x4000, URZ ;  /* 0x0000400025067890 */ /* 0x000fe4000fffe03f */
[----:B------:R-:W-:Y:S02]  /*0e40*/  ULOP3.LUT UR4, UR4, 0x3fff, URZ, 0xc0, !UPT ;  /* 0x00003fff04047892 */ /* 0x000fe4000f8ec03f */
[----:B------:R-:W-:Y:S02]  /*0e50*/  USHF.R.U32.HI UR6, URZ, 0x4, UR6 ;  /* 0x000000043f067899 */ /* 0x000fe40008011606 */
[----:B------:R-:W-:Y:S02]  /*0e60*/  ULOP3.LUT UR4, UR4, 0x10000, URZ, 0xfc, !UPT ;  /* 0x0001000004047892 */ /* 0x000fe4000f8efc3f */
[----:B------:R-:W-:-:S02]  /*0e70*/  ULOP3.LUT UR20, UR6, 0x3fff, URZ, 0xc0, !UPT ;  /* 0x00003fff06147892 */ /* 0x000fc4000f8ec03f */
[----:B------:R-:W-:Y:S02]  /*0e80*/  ULEA UR16, UR5, UR4, 0x9 ;  /* 0x0000000405107291 */ /* 0x000fe4000f8e483f */
[----:B------:R-:W-:Y:S01]  /*0e90*/  ULOP3.LUT UR22, UR20, 0x10000, URZ, 0xfc, !UPT ;  /* 0x0001000014167892 */ /* 0x000fe2000f8efc3f */
[----:B------:R-:W-:Y:S01]  /*0ea0*/  UMOV UR5, 0x40000040 ;  /* 0x4000004000057882 */ /* 0x000fe20000000000 */
[----:B------:R-:W-:Y:S01]  /*0eb0*/  UMOV UR7, 0x40000040 ;  /* 0x4000004000077882 */ /* 0x000fe20000000000 */
[----:B------:R-:W-:Y:S02]  /*0ec0*/  UIADD3 UR8, UR16, 0x2, URZ ;  /* 0x0000000210087890 */ /* 0x000fe4000fffe03f */
[----:B------:R-:W-:Y:S02]  /*0ed0*/  UMOV UR4, UR16 ;  /* 0x0000001000047c82 */ /* 0x000fe40008000000 */
[----:B------:R-:W-:Y:S01]  /*0ee0*/  UMOV UR6, UR22 ;  /* 0x0000001600067c82 */ /* 0x000fe20008000000 */
[----:B------:R-:W-:Y:S01]  /*0ef0*/  UIADD3 UR10, UR22, 0x2, URZ ;  /* 0x00000002160a7890 */ /* 0x000fe2000fffe03f */
[----:B------:R-:W-:Y:S01]  /*0f00*/  HGMMA.64x64x16.F32.BF16 R24, gdesc[UR4], RZ, !UPT, gsb0 ;  /* 0x00e00000041879f0 */ /* 0x000fe2000c0018ff */
[----:B------:R-:W-:Y:S01]  /*0f10*/  UMOV UR9, 0x40000040 ;  /* 0x4000004000097882 */ /* 0x000fe20000000000 */
[----:B------:R-:W-:Y:S01]  /*0f20*/  UMOV UR11, 0x40000040 ;  /* 0x40000040000b7882 */ /* 0x000fe20000000000 */
[----:B------:R-:W-:-:S02]  /*0f30*/  UIADD3 UR12, UR16, 0x4, URZ ;  /* 0x00000004100c7890 */ /* 0x000fc4000fffe03f */
[----:B------:R-:W-:Y:S01]  /*0f40*/  UIADD3 UR14, UR22, 0x4, URZ ;  /* 0x00000004160e7890 */ /* 0x000fe2000fffe03f */
[----:B------:R-:W-:Y:S01]  /*0f50*/  UMOV UR13, 0x40000040 ;  /* 0x40000040000d7882 */ /* 0x000fe20000000000 */
[----:B------:R-:W-:Y:S01]  /*0f60*/  UMOV UR15, 0x40000040 ;  /* 0x40000040000f7882 */ /* 0x000fe20000000000 */
[----:B------:R-:W-:Y:S02]  /*0f70*/  UIADD3 UR16, UR16, 0x6, URZ ;  /* 0x0000000610107890 */ /* 0x000fe4000fffe03f */
[----:B------:R-:W-:Y:S01]  /*0f80*/  UIADD3 UR18, UR22, 0x6, URZ ;  /* 0x0000000616127890 */ /* 0x000fe2000fffe03f */
[----:B------:R-:W-:Y:S01]  /*0f90*/  UMOV UR17, 0x40000040 ;  /* 0x4000004000117882 */ /* 0x000fe20000000000 */
[----:B------:R-:W-:Y:S01]  /*0fa0*/  UMOV UR19, 0x40000040 ;  /* 0x4000004000137882 */ /* 0x000fe20000000000 */
[----:B------:R-:W-:Y:S01]  /*0fb0*/  ULDC UR6, c[0x0][0x604] ;  /* 0x0001810000067ab9 */ /* 0x000fe20000000800 */
[----:B------:R-:W-:Y:S02]  /*0fc0*/  WARPGROUP.DEPBAR.LE gsb0, 0x0 ;  /* 0x00008000000079c5 */ /* 0x000fe40000010000 */
[----:B------:R-:W-:-:S06]  /*0fd0*/  WARPGROUP.ARRIVE ;  /* 0x00000000000079c5 */ /* 0x000fcc0000000000 */
[----:B------:R-:W-:Y:S03]  /*0fe0*/  HGMMA.64x64x16.F32.BF16 R24, gdesc[UR8], R24, gsb0 ;  /* 0x00e00000081879f0 */ /* 0x000fe60008001818 */
[----:B------:R-:W-:Y:S02]  /*0ff0*/  WARPGROUP.DEPBAR.LE gsb0, 0x0 ;  /* 0x00008000000079c5 */ /* 0x000fe40000010000 */
[----:B------:R-:W-:-:S06]  /*1000*/  WARPGROUP.ARRIVE ;  /* 0x00000000000079c5 */ /* 0x000fcc0000000000 */
[----:B------:R-:W-:Y:S03]  /*1010*/  HGMMA.64x64x16.F32.BF16 R24, gdesc[UR12], R24, gsb0 ;  /* 0x00e000000c1879f0 */ /* 0x000fe60008001818 */
[----:B------:R-:W-:Y:S02]  /*1020*/  WARPGROUP.DEPBAR.LE gsb0, 0x0 ;  /* 0x00008000000079c5 */ /* 0x000fe40000010000 */
[----:B------:R-:W-:-:S06]  /*1030*/  WARPGROUP.ARRIVE ;  /* 0x00000000000079c5 */ /* 0x000fcc0000000000 */
[----:B------:R-:W-:Y:S03]  /*1040*/  HGMMA.64x64x16.F32.BF16 R24, gdesc[UR16], R24, gsb0 ;  /* 0x00e00000101879f0 */ /* 0x000fe60008001818 */
[----:B------:R-:W-:Y:S02]  /*1050*/  WARPGROUP.DEPBAR.LE gsb0, 0x0 ;  /* 0x00008000000079c5 */ /* 0x000fe40000010000 */
[----:B--2---:R-:W-:-:S04]  /*1060*/  FMNMX R3, R24, R25, !PT ;  /* 0x0000001918037209 */ /* 0x004fc80007800000 */
[----:B------:R-:W-:-:S04]  /*1070*/  FMNMX R0, R28, R3, !PT ;  /* 0x000000031c007209 */ /* 0x000fc80007800000 */
        /* <DEDUP_REMOVED lines=12> */
[----:B------:R-:W-:-:S05]  /*1140*/  FMNMX R2, R53, R0, !PT ;  /* 0x0000000035027209 */ /* 0x000fca0007800000 */
[----:B------:R-:W2:Y:S02]  /*1150*/  SHFL.BFLY PT, R3, R2, 0x1, 0x1f ;  /* 0x0c201f0002037f89 */ /* 0x000ea400000e0000 */
[----:B--2---:R-:W-:Y:S02]  /*1160*/  FMNMX R4, R2, R3, !PT ;  /* 0x0000000302047209 */ /* 0x004fe40007800000 */
[----:B------:R-:W-:-:S03]  /*1170*/  FMNMX R3, R26, R27, !PT ;  /* 0x0000001b1a037209 */ /* 0x000fc60007800000 */
[----:B------:R-:W2:Y:S01]  /*1180*/  SHFL.BFLY PT, R7, R4, 0x2, 0x1f ;  /* 0x0c401f0004077f89 */ /* 0x000ea200000e0000 */
[----:B------:R-:W-:-:S04]  /*1190*/  FMNMX R0, R30, R3, !PT ;  /* 0x000000031e007209 */ /* 0x000fc80007800000 */
[----:B------:R-:W-:-:S04]  /*11a0*/  FMNMX R5, R31, R0, !PT ;  /* 0x000000001f057209 */ /* 0x000fc80007800000 */
[----:B------:R-:W-:-:S04]  /*11b0*/  FMNMX R0, R34, R5, !PT ;  /* 0x0000000522007209 */ /* 0x000fc80007800000 */
[----:B------:R-:W-:-:S04]  /*11c0*/  FMNMX R5, R35, R0, !PT ;  /* 0x0000000023057209 */ /* 0x000fc80007800000 */
[----:B------:R-:W-:-:S04]  /*11d0*/  FMNMX R0, R38, R5, !PT ;  /* 0x0000000526007209 */ /* 0x000fc80007800000 */
[----:B------:R-:W-:Y:S02]  /*11e0*/  FMNMX R5, R39, R0, !PT ;  /* 0x0000000027057209 */ /* 0x000fe40007800000 */
[----:B--2---:R-:W-:Y:S02]  /*11f0*/  FMNMX R3, R4, R7, !PT ;  /* 0x0000000704037209 */ /* 0x004fe40007800000 */
[----:B------:R-:W-:Y:S02]  /*1200*/  FMNMX R0, R42, R5, !PT ;  /* 0x000000052a007209 */ /* 0x000fe40007800000 */
[----:B------:R-:W-:Y:S02]  /*1210*/  FSETP.NEU.AND P1, PT, R3, -INF , PT ;  /* 0xff8000000300780b */ /* 0x000fe40003f2d000 */
[----:B------:R-:W-:Y:S02]  /*1220*/  FMNMX R5, R43, R0, !PT ;  /* 0x000000002b057209 */ /* 0x000fe40007800000 */
[----:B------:R-:W-:-:S02]  /*1230*/  FSEL R6, R3, RZ, P1 ;  /* 0x000000ff03067208 */ /* 0x000fc40000800000 */
[----:B------:R-:W-:-:S03]  /*1240*/  FMNMX R0, R46, R5, !PT ;  /* 0x000000052e007209 */ /* 0x000fc60007800000 */
[----:B------:R-:W-:Y:S01]  /*1250*/  FMUL R6, R6, UR6 ;  /* 0x0000000606067c20 */ /* 0x000fe20008400000 */
[----:B------:R-:W-:-:S03]  /*1260*/  FMNMX R5, R47, R0, !PT ;  /* 0x000000002f057209 */ /* 0x000fc60007800000 */
[--C-:B------:R-:W-:Y:S01]  /*1270*/  FFMA R24, R24, UR6, -R6.reuse ;  /* 0x0000000618187c23 */ /* 0x100fe20008000806 */
[--C-:B------:R-:W-:Y:S01]  /*1280*/  FFMA R28, R28, UR6, -R6.reuse ;  /* 0x000000061c1c7c23 */ /* 0x100fe20008000806 */
[--C-:B------:R-:W-:Y:S01]  /*1290*/  FFMA R25, R25, UR6, -R6.reuse ;  /* 0x0000000619197c23 */ /* 0x100fe20008000806 */
[----:B------:R-:W-:Y:S01]  /*12a0*/  FMNMX R0, R50, R5, !PT ;  /* 0x0000000532007209 */ /* 0x000fe20007800000 */
[--C-:B------:R-:W-:Y:S01]  /*12b0*/  FFMA R36, R36, UR6, -R6.reuse ;  /* 0x0000000624247c23 */ /* 0x100fe20008000806 */
[----:B------:R-:W-:Y:S01]  /*12c0*/  FSETP.GEU.AND P6, PT, R24, -126, PT ;  /* 0xc2fc00001800780b */ /* 0x000fe20003fce000 */
[--C-:B------:R-:W-:Y:S01]  /*12d0*/  FFMA R29, R29, UR6, -R6.reuse ;  /* 0x000000061d1d7c23 */ /* 0x100fe20008000806 */
[----:B------:R-:W-:Y:S01]  /*12e0*/  FSETP.GEU.AND P5, PT, R28, -126, PT ;  /* 0xc2fc00001c00780b */ /* 0x000fe20003fae000 */
[--C-:B------:R-:W-:Y:S01]  /*12f0*/  FFMA R33, R33, UR6, -R6.reuse ;  /* 0x0000000621217c23 */ /* 0x100fe20008000806 */
[----:B------:R-:W-:Y:S01]  /*1300*/  FSETP.GEU.AND P2, PT, R25, -126, PT ;  /* 0xc2fc00001900780b */ /* 0x000fe20003f4e000 */
[--C-:B------:R-:W-:Y:S01]  /*1310*/  FFMA R32, R32, UR6, -R6.reuse ;  /* 0x0000000620207c23 */ /* 0x100fe20008000806 */
[----:B------:R-:W-:Y:S01]  /*1320*/  FMNMX R5, R51, R0, !PT ;  /* 0x0000000033057209 */ /* 0x000fe20007800000 */
[--C-:B------:R-:W-:Y:S01]  /*1330*/  FFMA R40, R40, UR6, -R6.reuse ;  /* 0x0000000628287c23 */ /* 0x100fe20008000806 */
[----:B------:R-:W-:Y:S01]  /*1340*/  FSETP.GEU.AND P3, PT, R29, -126, PT ;  /* 0xc2fc00001d00780b */ /* 0x000fe20003f6e000 */
[--C-:B------:R-:W-:Y:S01]  /*1350*/  FFMA R37, R37, UR6, -R6.reuse ;  /* 0x0000000625257c23 */ /* 0x100fe20008000806 */
[----:B------:R-:W-:Y:S01]  /*1360*/  FMNMX R0, R54, R5, !PT ;  /* 0x0000000536007209 */ /* 0x000fe20007800000 */
[--C-:B------:R-:W-:Y:S01]  /*1370*/  FFMA R48, R48, UR6, -R6.reuse ;  /* 0x0000000630307c23 */ /* 0x100fe20008000806 */
[----:B------:R-:W-:Y:S01]  /*1380*/  FSETP.GEU.AND P4, PT, R33, -126, PT ;  /* 0xc2fc00002100780b */ /* 0x000fe20003f8e000 */
[----:B------:R-:W-:Y:S01]  /*1390*/  @!P6 FMUL R24, R24, 0.5 ;  /* 0x3f0000001818e820 */ /* 0x000fe20000400000 */
[----:B------:R-:W-:Y:S01]  /*13a0*/  FMNMX R0, R55, R0, !PT ;  /* 0x0000000037007209 */ /* 0x000fe20007800000 */
[----:B------:R-:W-:Y:S01]  /*13b0*/  @!P5 FMUL R28, R28, 0.5 ;  /* 0x3f0000001c1cd820 */ /* 0x000fe20000400000 */
[----:B------:R-:W-:Y:S01]  /*13c0*/  FSETP.GEU.AND P1, PT, R32, -126, PT ;  /* 0xc2fc00002000780b */ /* 0x000fe20003f2e000 */
[----:B------:R-:W-:Y:S01]  /*13d0*/  @!P2 FMUL R25, R25, 0.5 ;  /* 0x3f0000001919a820 */ /* 0x000fe20000400000 */
[--C-:B------:R-:W-:Y:S01]  /*13e0*/  FFMA R41, R41, UR6, -R6.reuse ;  /* 0x0000000629297c23 */ /* 0x100fe20008000806 */
[----:B------:R-:W2:Y:S01]  /*13f0*/  MUFU.EX2 R24, R24 ;  /* 0x0000001800187308 */ /* 0x000ea20000000800 */
[----:B------:R-:W3:Y:S01]  /*1400*/  SHFL.BFLY PT, R5, R0, 0x1, 0x1f ;  /* 0x0c201f0000057f89 */ /* 0x000ee200000e0000 */
[----:B------:R-:W-:Y:S01]  /*1410*/  @!P3 FMUL R29, R29, 0.5 ;  /* 0x3f0000001d1db820 */ /* 0x000fe20000400000 */
[--C-:B------:R-:W-:Y:S01]  /*1420*/  FFMA R45, R45, UR6, -R6.reuse ;  /* 0x000000062d2d7c23 */ /* 0x100fe20008000806 */
[--C-:B------:R-:W-:Y:S01]  /*1430*/  FFMA R49, R49, UR6, -R6.reuse ;  /* 0x0000000631317c23 */ /* 0x100fe20008000806 */
[--C-:B------:R-:W-:Y:S01]  /*1440*/  FFMA R44, R44, UR6, -R6.reuse ;  /* 0x000000062c2c7c23 */ /* 0x100fe20008000806 */
[----:B------:R-:W-:Y:S01]  /*1450*/  @!P4 FMUL R33, R33, 0.5 ;  /* 0x3f0000002121c820 */ /* 0x000fe20000400000 */
[--C-:B------:R-:W-:Y:S01]  /*1460*/  FFMA R52, R52, UR6, -R6.reuse ;  /* 0x0000000634347c23 */ /* 0x100fe20008000806 */
[----:B------:R-:W4:Y:S01]  /*1470*/  MUFU.EX2 R28, R28 ;  /* 0x0000001c001c7308 */ /* 0x000f220000000800 */
[----:B------:R-:W-:Y:S01]  /*1480*/  FFMA R53, R53, UR6, -R6 ;  /* 0x0000000635357c23 */ /* 0x000fe20008000806 */
[----:B------:R-:W-:-:S06]  /*1490*/  @!P1 FMUL R32, R32, 0.5 ;  /* 0x3f00000020209820 */ /* 0x000fcc0000400000 */
[----:B------:R-:W5:Y:S01]  /*14a0*/  MUFU.EX2 R25, R25 ;  /* 0x0000001900197308 */ /* 0x000f620000000800 */
[----:B--2---:R-:W-:Y:S01]  /*14b0*/  @!P6 FMUL R24, R24, R24 ;  /* 0x000000181818e220 */ /* 0x004fe20000400000 */
[----:B------:R-:W-:-:S06]  /*14c0*/  FSETP.GEU.AND P6, PT, R36, -126, PT ;  /* 0xc2fc00002400780b */ /* 0x000fcc0003fce000 */
[----:B------:R-:W2:Y:S01]  /*14d0*/  MUFU.EX2 R29, R29 ;  /* 0x0000001d001d7308 */ /* 0x000ea20000000800 */
[----:B----4-:R-:W-:Y:S01]  /*14e0*/  @!P5 FMUL R28, R28, R28 ;  /* 0x0000001c1c1cd220 */ /* 0x010fe20000400000 */
[----:B------:R-:W-:Y:S02]  /*14f0*/  FSETP.GEU.AND P5, PT, R40, -126, PT ;  /* 0xc2fc00002800780b */ /* 0x000fe40003fae000 */
[----:B---3--:R-:W-:-:S03]  /*1500*/  FMNMX R5, R0, R5, !PT ;  /* 0x0000000500057209 */ /* 0x008fc60007800000 */
[----:B------:R-:W-:Y:S01]  /*1510*/  @!P6 FMUL R36, R36, 0.5 ;  /* 0x3f0000002424e820 */ /* 0x000fe20000400000 */
[----:B------:R-:W3:Y:S01]  /*1520*/  MUFU.EX2 R33, R33 ;  /* 0x0000002100217308 */ /* 0x000ee20000000800 */
[----:B-----5:R-:W-:Y:S01]  /*1530*/  @!P2 FMUL R25, R25, R25 ;  /* 0x000000191919a220 */ /* 0x020fe20000400000 */
[----:B------:R-:W-:Y:S01]  /*1540*/  FSETP.GEU.AND P2, PT, R37, -126, PT ;  /* 0xc2fc00002500780b */ /* 0x000fe20003f4e000 */
[----:B------:R-:W4:Y:S04]  /*1550*/  SHFL.BFLY PT, R4, R5, 0x2, 0x1f ;  /* 0x0c401f0005047f89 */ /* 0x000f2800000e0000 */
[----:B------:R-:W-:Y:S01]  /*1560*/  @!P5 FMUL R40, R40, 0.5 ;  /* 0x3f0000002828d820 */ /* 0x000fe20000400000 */
[----:B------:R-:W5:Y:S01]  /*1570*/  MUFU.EX2 R36, R36 ;  /* 0x0000002400247308 */ /* 0x000f620000000800 */
[----:B--2---:R-:W-:Y:S01]  /*1580*/  @!P3 FMUL R29, R29, R29 ;  /* 0x0000001d1d1db220 */ /* 0x004fe20000400000 */
[----:B------:R-:W-:-:S05]  /*1590*/  FSETP.GEU.AND P3, PT, R41, -126, PT ;  /* 0xc2fc00002900780b */ /* 0x000fca0003f6e000 */
[----:B------:R-:W-:Y:S01]  /*15a0*/  @!P2 FMUL R37, R37, 0.5 ;  /* 0x3f0000002525a820 */ /* 0x000fe20000400000 */
[----:B------:R-:W2:Y:S01]  /*15b0*/  MUFU.EX2 R7, R40 ;  /* 0x0000002800077308 */ /* 0x000ea20000000800 */
[----:B---3--:R-:W-:Y:S01]  /*15c0*/  @!P4 FMUL R33, R33, R33 ;  /* 0x000000212121c220 */ /* 0x008fe20000400000 */
[----:B------:R-:W-:-:S05]  /*15d0*/  FSETP.GEU.AND P4, PT, R45, -126, PT ;  /* 0xc2fc00002d00780b */ /* 0x000fca0003f8e000 */
[----:B------:R-:W-:Y:S01]  /*15e0*/  @!P3 FMUL R41, R41, 0.5 ;  /* 0x3f0000002929b820 */ /* 0x000fe20000400000 */
[----:B------:R-:W3:Y:S01]  /*15f0*/  MUFU.EX2 R32, R32 ;  /* 0x0000002000207308 */ /* 0x000ee20000000800 */
[----:B-----5:R-:W-:Y:S01]  /*1600*/  @!P6 FMUL R36, R36, R36 ;  /* 0x000000242424e220 */ /* 0x020fe20000400000 */
[----:B------:R-:W-:Y:S02]  /*1610*/  FSETP.GEU.AND P6, PT, R48, -126, PT ;  /* 0xc2fc00003000780b */ /* 0x000fe40003fce000 */
[----:B----4-:R-:W-:-:S03]  /*1620*/  FMNMX R4, R5, R4, !PT ;  /* 0x0000000405047209 */ /* 0x010fc60007800000 */
[----:B------:R-:W-:Y:S01]  /*1630*/  @!P4 FMUL R45, R45, 0.5 ;  /* 0x3f0000002d2dc820 */ /* 0x000fe20000400000 */
[----:B------:R-:W4:Y:S01]  /*1640*/  MUFU.EX2 R37, R37 ;  /* 0x0000002500257308 */ /* 0x000f220000000800 */
[----:B--2---:R-:W-:Y:S01]  /*1650*/  @!P5 FMUL R7, R7, R7 ;  /* 0x000000070707d220 */ /* 0x004fe20000400000 */
[----:B------:R-:W-:-:S03]  /*1660*/  FSETP.GEU.AND P5, PT, R49, -126, PT ;  /* 0xc2fc00003100780b */ /* 0x000fc60003fae000 */
[----:B------:R-:W-:Y:S01]  /*1670*/  FADD R2, R24, R7 ;  /* 0x0000000718027221 */ /* 0x000fe20000000000 */
[----:B------:R-:W-:Y:S01]  /*1680*/  F2FP.BF16.F32.PACK_AB R24, R25, R24 ;  /* 0x000000181918723e */ /* 0x000fe200000010ff */
[----:B------:R-:W-:Y:S01]  /*1690*/  @!P6 FMUL R48, R48, 0.5 ;  /* 0x3f0000003030e820 */ /* 0x000fe20000400000 */
[----:B------:R-:W2:Y:S01]  /*16a0*/  MUFU.EX2 R8, R41 ;  /* 0x0000002900087308 */ /* 0x000ea20000000800 */
[----:B---3--:R-:W-:Y:S01]  /*16b0*/  @!P1 FMUL R32, R32, R32 ;  /* 0x0000002020209220 */ /* 0x008fe20000400000 */
[----:B------:R-:W-:-:S05]  /*16c0*/  FSETP.GEU.AND P1, PT, R44, -126, PT ;  /* 0xc2fc00002c00780b */ /* 0x000fca0003f2e000 */
[----:B------:R-:W-:Y:S01]  /*16d0*/  @!P5 FMUL R49, R49, 0.5 ;  /* 0x3f0000003131d820 */ /* 0x000fe20000400000 */
[----:B------:R-:W3:Y:S01]  /*16e0*/  MUFU.EX2 R9, R48 ;  /* 0x0000003000097308 */ /* 0x000ee20000000800 */
[----:B----4-:R-:W-:Y:S01]  /*16f0*/  @!P2 FMUL R37, R37, R37 ;  /* 0x000000252525a220 */ /* 0x010fe20000400000 */
[----:B------:R-:W-:-:S04]  /*1700*/  FSETP.NEU.AND P2, PT, R4, -INF , PT ;  /* 0xff8000000400780b */ /* 0x000fc80003f4d000 */
[----:B------:R-:W-:Y:S01]  /*1710*/  FSEL R0, R4, RZ, P2 ;  /* 0x000000ff04007208 */ /* 0x000fe20001000000 */
[----:B------:R-:W-:Y:S01]  /*1720*/  @!P1 FMUL R44, R44, 0.5 ;  /* 0x3f0000002c2c9820 */ /* 0x000fe20000400000 */
[----:B------:R-:W4:Y:S01]  /*1730*/  MUFU.EX2 R10, R45 ;  /* 0x0000002d000a7308 */ /* 0x000f220000000800 */
[----:B--2---:R-:W-:Y:S01]  /*1740*/  @!P3 FMUL R8, R8, R8 ;  /* 0x000000080808b220 */ /* 0x004fe20000400000 */
[----:B------:R-:W-:Y:S01]  /*1750*/  FSETP.GEU.AND P2, PT, R52, -126, PT ;  /* 0xc2fc00003400780b */ /* 0x000fe20003f4e000 */
[----:B------:R-:W-:Y:S01]  /*1760*/  FMUL R0, R0, UR6 ;  /* 0x0000000600007c20 */ /* 0x000fe20008400000 */
[----:B------:R-:W-:-:S03]  /*1770*/  FSETP.GEU.AND P3, PT, R53, -126, PT ;  /* 0xc2fc00003500780b */ /* 0x000fc60003f6e000 */
[--C-:B------:R-:W-:Y:S01]  /*1780*/  FFMA R30, R30, UR6, -R0.reuse ;  /* 0x000000061e1e7c23 */ /* 0x100fe20008000800 */
[----:B------:R-:W2:Y:S01]  /*1790*/  MUFU.EX2 R6, R49 ;  /* 0x0000003100067308 */ /* 0x000ea20000000800 */
[--C-:B------:R-:W-:Y:S01]  /*17a0*/  FFMA R27, R27, UR6, -R0.reuse ;  /* 0x000000061b1b7c23 */ /* 0x100fe20008000800 */
[--C-:B------:R-:W-:Y:S01]  /*17b0*/  FFMA R31, R31, UR6, -R0.reuse ;  /* 0x000000061f1f7c23 */ /* 0x100fe20008000800 */
[--C-:B------:R-:W-:Y:S01]  /*17c0*/  FFMA R26, R26, UR6, -R0.reuse ;  /* 0x000000061a1a7c23 */ /* 0x100fe20008000800 */
[----:B---3--:R-:W-:Y:S01]  /*17d0*/  @!P6 FMUL R9, R9, R9 ;  /* 0x000000090909e220 */ /* 0x008fe20000400000 */
[----:B------:R-:W-:Y:S01]  /*17e0*/  FSETP.GEU.AND P6, PT, R30, -126, PT ;  /* 0xc2fc00001e00780b */ /* 0x000fe20003fce000 */
[--C-:B------:R-:W-:Y:S01]  /*17f0*/  FFMA R42, R42, UR6, -R0.reuse ;  /* 0x000000062a2a7c23 */ /* 0x100fe20008000800 */
[----:B------:R-:W-:Y:S01]  /*1800*/  @!P2 FMUL R52, R52, 0.5 ;  /* 0x3f0000003434a820 */ /* 0x000fe20000400000 */
[----:B------:R-:W3:Y:S01]  /*1810*/  MUFU.EX2 R5, R44 ;  /* 0x0000002c00057308 */ /* 0x000ee20000000800 */
[----:B----4-:R-:W-:Y:S01]  /*1820*/  @!P4 FMUL R10, R10, R10 ;  /* 0x0000000a0a0ac220 */ /* 0x010fe20000400000 */
[----:B------:R-:W-:Y:S01]  /*1830*/  FSETP.GEU.AND P4, PT, R27, -126, PT ;  /* 0xc2fc00001b00780b */ /* 0x000fe20003f8e000 */
[----:B------:R-:W-:Y:S01]  /*1840*/  @!P3 FMUL R53, R53, 0.5 ;  /* 0x3f0000003535b820 */ /* 0x000fe20000400000 */
[--C-:B------:R-:W-:Y:S01]  /*1850*/  FFMA R34, R34, UR6, -R0.reuse ;  /* 0x0000000622227c23 */ /* 0x100fe20008000800 */
[--C-:B------:R-:W-:Y:S01]  /*1860*/  FFMA R35, R35, UR6, -R0.reuse ;  /* 0x0000000623237c23 */ /* 0x100fe20008000800 */
[--C-:B------:R-:W-:Y:S01]  /*1870*/  FFMA R39, R39, UR6, -R0.reuse ;  /* 0x0000000627277c23 */ /* 0x100fe20008000800 */
[--C-:B------:R-:W-:Y:S01]  /*1880*/  FFMA R50, R50, UR6, -R0.reuse ;  /* 0x0000000632327c23 */ /* 0x100fe20008000800 */
[----:B------:R-:W4:Y:S01]  /*1890*/  MUFU.EX2 R11, R52 ;  /* 0x00000034000b7308 */ /* 0x000f220000000800 */
[----:B--2---:R-:W-:Y:S01]  /*18a0*/  @!P5 FMUL R6, R6, R6 ;  /* 0x000000060606d220 */ /* 0x004fe20000400000 */
[----:B------:R-:W-:Y:S01]  /*18b0*/  FSETP.GEU.AND P5, PT, R31, -126, PT ;  /* 0xc2fc00001f00780b */ /* 0x000fe20003fae000 */
[----:B------:R-:W-:Y:S01]  /*18c0*/  @!P6 FMUL R30, R30, 0.5 ;  /* 0x3f0000001e1ee820 */ /* 0x000fe20000400000 */
[--C-:B------:R-:W-:Y:S01]  /*18d0*/  FFMA R38, R38, UR6, -R0.reuse ;  /* 0x0000000626267c23 */ /* 0x100fe20008000800 */
[--C-:B------:R-:W-:Y:S01]  /*18e0*/  FFMA R43, R43, UR6, -R0.reuse ;  /* 0x000000062b2b7c23 */ /* 0x100fe20008000800 */
[--C-:B------:R-:W-:Y:S01]  /*18f0*/  FFMA R46, R46, UR6, -R0.reuse ;  /* 0x000000062e2e7c23 */ /* 0x100fe20008000800 */
[----:B------:R-:W-:Y:S01]  /*1900*/  @!P4 FMUL R27, R27, 0.5 ;  /* 0x3f0000001b1bc820 */ /* 0x000fe20000400000 */
[----:B------:R-:W2:Y:S01]  /*1910*/  MUFU.EX2 R15, R30 ;  /* 0x0000001e000f7308 */ /* 0x000ea20000000800 */
[----:B---3--:R-:W-:Y:S01]  /*1920*/  @!P1 FMUL R5, R5, R5 ;  /* 0x0000000505059220 */ /* 0x008fe20000400000 */
[----:B------:R-:W-:Y:S01]  /*1930*/  FSETP.GEU.AND P1, PT, R26, -126, PT ;  /* 0xc2fc00001a00780b */ /* 0x000fe20003f2e000 */
[--C-:B------:R-:W-:Y:S01]  /*1940*/  FFMA R51, R51, UR6, -R0.reuse ;  /* 0x0000000633337c23 */ /* 0x100fe20008000800 */
[--C-:B------:R-:W-:Y:S01]  /*1950*/  FFMA R54, R54, UR6, -R0.reuse ;  /* 0x0000000636367c23 */ /* 0x100fe20008000800 */
[--C-:B------:R-:W-:Y:S01]  /*1960*/  FFMA R47, R47, UR6, -R0.reuse ;  /* 0x000000062f2f7c23 */ /* 0x100fe20008000800 */
[----:B------:R-:W-:Y:S01]  /*1970*/  FFMA R0, R55, UR6, -R0 ;  /* 0x0000000637007c23 */ /* 0x000fe20008000800 */
[----:B------:R-:W-:Y:S01]  /*1980*/  @!P5 FMUL R31, R31, 0.5 ;  /* 0x3f0000001f1fd820 */ /* 0x000fe20000400000 */
[----:B------:R-:W3:Y:S01]  /*1990*/  MUFU.EX2 R12, R53 ;  /* 0x00000035000c7308 */ /* 0x000ee20000000800 */
[----:B----4-:R-:W-:Y:S01]  /*19a0*/  @!P2 FMUL R11, R11, R11 ;  /* 0x0000000b0b0ba220 */ /* 0x010fe20000400000 */
[----:B------:R-:W-:Y:S01]  /*19b0*/  FSETP.GEU.AND P2, PT, R34, -126, PT ;  /* 0xc2fc00002200780b */ /* 0x000fe20003f4e000 */
[----:B------:R-:W-:Y:S01]  /*19c0*/  FADD R19, R32, R9 ;  /* 0x0000000920137221 */ /* 0x000fe20000000000 */
[----:B------:R-:W-:Y:S01]  /*19d0*/  FADD R21, R28, R5 ;  /* 0x000000051c157221 */ /* 0x000fe20000000000 */
[----:B------:R-:W-:Y:S01]  /*19e0*/  FADD R23, R33, R6 ;  /* 0x0000000621177221 */ /* 0x000fe20000000000 */
[----:B------:R-:W-:Y:S01]  /*19f0*/  FADD R22, R29, R10 ;  /* 0x0000000a1d167221 */ /* 0x000fe20000000000 */
[----:B------:R-:W-:Y:S01]  /*1a00*/  @!P1 FMUL R26, R26, 0.5 ;  /* 0x3f0000001a1a9820 */ /* 0x000fe20000400000 */
[----:B------:R4:W5:Y:S01]  /*1a10*/  MUFU.EX2 R14, R27 ;  /* 0x0000001b000e7308 */ /* 0x0009620000000800 */
[----:B--2---:R-:W-:Y:S01]  /*1a20*/  @!P6 FMUL R15, R15, R15 ;  /* 0x0000000f0f0fe220 */ /* 0x004fe20000400000 */
[----:B------:R-:W-:Y:S01]  /*1a30*/  FSETP.GEU.AND P6, PT, R42, -126, PT ;  /* 0xc2fc00002a00780b */ /* 0x000fe20003fce000 */
[----:B------:R-:W-:Y:S01]  /*1a40*/  FADD R30, R2, R19 ;  /* 0x00000013021e7221 */ /* 0x000fe20000000000 */
[----:B------:R-:W-:Y:S01]  /*1a50*/  FADD R2, R25, R8 ;  /* 0x0000000819027221 */ /* 0x000fe20000000000 */
[----:B------:R-:W-:-:S02]  /*1a60*/  ULOP3.LUT UR6, UR21, 0x8, URZ, 0xc, !UPT ;  /* 0x0000000815067892 */ /* 0x000fc4000f8e0c3f */
[----:B------:R-:W-:Y:S01]  /*1a70*/  @!P2 FMUL R34, R34, 0.5 ;  /* 0x3f0000002222a820 */ /* 0x000fe20000400000 */
[----:B------:R-:W2:Y:S01]  /*1a80*/  MUFU.EX2 R16, R31 ;  /* 0x0000001f00107308 */ /* 0x000ea20000000800 */
[----:B---3--:R-:W-:Y:S01]  /*1a90*/  @!P3 FMUL R12, R12, R12 ;  /* 0x0000000c0c0cb220 */ /* 0x008fe20000400000 */
[----:B------:R-:W-:Y:S01]  /*1aa0*/  FSETP.GEU.AND P3, PT, R35, -126, PT ;  /* 0xc2fc00002300780b */ /* 0x000fe20003f6e000 */
[----:B------:R-:W-:Y:S02]  /*1ab0*/  FADD R2, R2, R23 ;  /* 0x0000001702027221 */ /* 0x000fe40000000000 */
[----:B----4-:R-:W-:Y:S02]  /*1ac0*/  FADD R27, R37, R12 ;  /* 0x0000000c251b7221 */ /* 0x010fe40000000000 */
[----:B------:R-:W-:Y:S01]  /*1ad0*/  @!P6 FMUL R42, R42, 0.5 ;  /* 0x3f0000002a2ae820 */ /* 0x000fe20000400000 */
[----:B------:R3:W4:Y:S01]  /*1ae0*/  MUFU.EX2 R13, R26 ;  /* 0x0000001a000d7308 */ /* 0x0007220000000800 */
[----:B-----5:R-:W-:Y:S01]  /*1af0*/  @!P4 FMUL R14, R14, R14 ;  /* 0x0000000e0e0ec220 */ /* 0x020fe20000400000 */
[----:B------:R-:W-:Y:S01]  /*1b00*/  FSETP.GEU.AND P4, PT, R39, -126, PT ;  /* 0xc2fc00002700780b */ /* 0x000fe20003f8e000 */
[----:B------:R-:W-:-:S04]  /*1b10*/  FADD R27, R22, R27 ;  /* 0x0000001b161b7221 */ /* 0x000fc80000000000 */
[----:B------:R-:W-:Y:S01]  /*1b20*/  @!P3 FMUL R35, R35, 0.5 ;  /* 0x3f0000002323b820 */ /* 0x000fe20000400000 */
[----:B------:R-:W5:Y:S01]  /*1b30*/  MUFU.EX2 R17, R34 ;  /* 0x0000002200117308 */ /* 0x000f620000000800 */
[----:B--2---:R-:W-:Y:S01]  /*1b40*/  @!P5 FMUL R16, R16, R16 ;  /* 0x000000101010d220 */ /* 0x004fe20000400000 */
[----:B------:R-:W-:Y:S01]  /*1b50*/  FSETP.GEU.AND P5, PT, R50, -126, PT ;  /* 0xc2fc00003200780b */ /* 0x000fe20003fae000 */
[----:B---3--:R-:W-:Y:S01]  /*1b60*/  FADD R26, R36, R11 ;  /* 0x0000000b241a7221 */ /* 0x008fe20000000000 */
[----:B------:R-:W-:Y:S02]  /*1b70*/  FADD R2, R2, R27 ;  /* 0x0000001b02027221 */ /* 0x000fe40000000000 */
[----:B------:R-:W-:Y:S01]  /*1b80*/  F2FP.BF16.F32.PACK_AB R27, R16, R15 ;  /* 0x0000000f101b723e */ /* 0x000fe200000010ff */
[----:B------:R-:W-:Y:S01]  /*1b90*/  @!P4 FMUL R39, R39, 0.5 ;  /* 0x3f0000002727c820 */ /* 0x000fe20000400000 */
[----:B------:R-:W2:Y:S01]  /*1ba0*/  MUFU.EX2 R18, R35 ;  /* 0x0000002300127308 */ /* 0x000ea20000000800 */
[----:B----4-:R-:W-:Y:S01]  /*1bb0*/  @!P1 FMUL R13, R13, R13 ;  /* 0x0000000d0d0d9220 */ /* 0x010fe20000400000 */
[----:B------:R-:W-:Y:S01]  /*1bc0*/  FSETP.GEU.AND P1, PT, R38, -126, PT ;  /* 0xc2fc00002600780b */ /* 0x000fe20003f2e000 */
[----:B------:R-:W-:-:S03]  /*1bd0*/  FADD R21, R21, R26 ;  /* 0x0000001a15157221 */ /* 0x000fc60000000000 */
[----:B------:R-:W-:Y:S01]  /*1be0*/  F2FP.BF16.F32.PACK_AB R25, R14, R13 ;  /* 0x0000000d0e19723e */ /* 0x000fe200000010ff */
[----:B------:R-:W-:Y:S01]  /*1bf0*/  @!P5 FMUL R50, R50, 0.5 ;  /* 0x3f0000003232d820 */ /* 0x000fe20000400000 */
[----:B------:R-:W3:Y:S01]  /*1c00*/  MUFU.EX2 R20, R39 ;  /* 0x0000002700147308 */ /* 0x000ee20000000800 */
[----:B-----5:R-:W-:Y:S01]  /*1c10*/  @!P2 FMUL R17, R17, R17 ;  /* 0x000000111111a220 */ /* 0x020fe20000400000 */
[----:B------:R-:W-:Y:S01]  /*1c20*/  FSETP.GEU.AND P2, PT, R43, -126, PT ;  /* 0xc2fc00002b00780b */ /* 0x000fe20003f4e000 */
[----:B------:R-:W-:Y:S01]  /*1c30*/  FADD R21, R30, R21 ;  /* 0x000000151e157221 */ /* 0x000fe20000000000 */
[----:B------:R-:W-:Y:S02]  /*1c40*/  F2FP.BF16.F32.PACK_AB R30, R37, R36 ;  /* 0x00000024251e723e */ /* 0x000fe400000010ff */
[----:B------:R-:W-:Y:S01]  /*1c50*/  F2FP.BF16.F32.PACK_AB R36, R6, R9 ;  /* 0x000000090624723e */ /* 0x000fe200000010ff */
[----:B------:R-:W-:Y:S01]  /*1c60*/  @!P1 FMUL R38, R38, 0.5 ;  /* 0x3f00000026269820 */ /* 0x000fe20000400000 */
[----:B------:R-:W4:Y:S01]  /*1c70*/  MUFU.EX2 R42, R42 ;  /* 0x0000002a002a7308 */ /* 0x000f220000000800 */
[----:B--2---:R-:W-:Y:S01]  /*1c80*/  @!P3 FMUL R18, R18, R18 ;  /* 0x000000121212b220 */ /* 0x004fe20000400000 */
[----:B------:R-:W-:-:S05]  /*1c90*/  FSETP.GEU.AND P3, PT, R46, -126, PT ;  /* 0xc2fc00002e00780b */ /* 0x000fca0003f6e000 */
[----:B------:R-:W-:Y:S01]  /*1ca0*/  @!P2 FMUL R43, R43, 0.5 ;  /* 0x3f0000002b2ba820 */ /* 0x000fe20000400000 */
[----:B------:R2:W5:Y:S01]  /*1cb0*/  MUFU.EX2 R31, R38 ;  /* 0x00000026001f7308 */ /* 0x0005620000000800 */
[----:B---3--:R-:W-:Y:S01]  /*1cc0*/  @!P4 FMUL R20, R20, R20 ;  /* 0x000000141414c220 */ /* 0x008fe20000400000 */
[----:B------:R-:W-:-:S05]  /*1cd0*/  FSETP.GEU.AND P4, PT, R51, -126, PT ;  /* 0xc2fc00003300780b */ /* 0x000fca0003f8e000 */
[----:B------:R-:W-:Y:S01]  /*1ce0*/  @!P3 FMUL R46, R46, 0.5 ;  /* 0x3f0000002e2eb820 */ /* 0x000fe20000400000 */
[----:B------:R-:W3:Y:S01]  /*1cf0*/  MUFU.EX2 R50, R50 ;  /* 0x0000003200327308 */ /* 0x000ee20000000800 */
[----:B----4-:R-:W-:Y:S01]  /*1d00*/  @!P6 FMUL R42, R42, R42 ;  /* 0x0000002a2a2ae220 */ /* 0x010fe20000400000 */
[----:B------:R-:W-:Y:S02]  /*1d10*/  FSETP.GEU.AND P6, PT, R54, -126, PT ;  /* 0xc2fc00003600780b */ /* 0x000fe40003fce000 */
[----:B--2---:R-:W-:Y:S01]  /*1d20*/  F2FP.BF16.F32.PACK_AB R38, R12, R11 ;  /* 0x0000000b0c26723e */ /* 0x004fe200000010ff */
[----:B------:R-:W-:Y:S02]  /*1d30*/  FADD R34, R13, R42 ;  /* 0x0000002a0d227221 */ /* 0x000fe40000000000 */
[----:B------:R-:W-:Y:S01]  /*1d40*/  @!P4 FMUL R51, R51, 0.5 ;  /* 0x3f0000003333c820 */ /* 0x000fe20000400000 */
[----:B------:R-:W2:Y:S01]  /*1d50*/  MUFU.EX2 R43, R43 ;  /* 0x0000002b002b7308 */ /* 0x000ea20000000800 */
[----:B-----5:R-:W-:Y:S01]  /*1d60*/  @!P1 FMUL R31, R31, R31 ;  /* 0x0000001f1f1f9220 */ /* 0x020fe20000400000 */
[----:B------:R-:W-:-:S05]  /*1d70*/  FSETP.GEU.AND P1, PT, R47, -126, PT ;  /* 0xc2fc00002f00780b */ /* 0x000fca0003f2e000 */
[----:B------:R-:W-:Y:S01]  /*1d80*/  @!P6 FMUL R54, R54, 0.5 ;  /* 0x3f0000003636e820 */ /* 0x000fe20000400000 */
[----:B------:R-:W4:Y:S01]  /*1d90*/  MUFU.EX2 R46, R46 ;  /* 0x0000002e002e7308 */ /* 0x000f220000000800 */
[----:B---3--:R-:W-:Y:S01]  /*1da0*/  @!P5 FMUL R50, R50, R50 ;  /* 0x000000323232d220 */ /* 0x008fe20000400000 */
[----:B------:R-:W-:-:S03]  /*1db0*/  FSETP.GEU.AND P5, PT, R0, -126, PT ;  /* 0xc2fc00000000780b */ /* 0x000fc60003fae000 */
[----:B------:R-:W-:Y:S02]  /*1dc0*/  FADD R39, R17, R50 ;  /* 0x0000003211277221 */ /* 0x000fe40000000000 */
[----:B------:R-:W-:Y:S01]  /*1dd0*/  @!P1 FMUL R47, R47, 0.5 ;  /* 0x3f0000002f2f9820 */ /* 0x000fe20000400000 */
[----:B------:R-:W3:Y:S01]  /*1de0*/  MUFU.EX2 R51, R51 ;  /* 0x0000003300337308 */ /* 0x000ee20000000800 */
[----:B--2---:R-:W-:Y:S01]  /*1df0*/  @!P2 FMUL R43, R43, R43 ;  /* 0x0000002b2b2ba220 */ /* 0x004fe20000400000 */
[----:B------:R-:W-:-:S05]  /*1e00*/  FADD R34, R34, R39 ;  /* 0x0000002722227221 */ /* 0x000fca0000000000 */
[----:B------:R-:W-:Y:S01]  /*1e10*/  @!P5 FMUL R0, R0, 0.5 ;  /* 0x3f0000000000d820 */ /* 0x000fe20000400000 */
[----:B------:R-:W2:Y:S01]  /*1e20*/  MUFU.EX2 R35, R47 ;  /* 0x0000002f00237308 */ /* 0x000ea20000000800 */
[----:B----4-:R-:W-:-:S04]  /*1e30*/  @!P3 FMUL R46, R46, R46 ;  /* 0x0000002e2e2eb220 */ /* 0x010fc80000400000 */
[----:B------:R-:W-:-:S03]  /*1e40*/  FADD R22, R15, R46 ;  /* 0x0000002e0f167221 */ /* 0x000fc60000000000 */
[----:B------:R-:W4:Y:S01]  /*1e50*/  MUFU.EX2 R54, R54 ;  /* 0x0000003600367308 */ /* 0x000f220000000800 */
[----:B---3--:R-:W-:-:S04]  /*1e60*/  @!P4 FMUL R51, R51, R51 ;  /* 0x000000333333c220 */ /* 0x008fc80000400000 */
[----:B------:R-:W-:Y:S01]  /*1e70*/  FADD R39, R18, R51 ;  /* 0x0000003312277221 */ /* 0x000fe20000000000 */
[----:B------:R-:W-:Y:S02]  /*1e80*/  F2FP.BF16.F32.PACK_AB R37, R51, R50 ;  /* 0x000000323325723e */ /* 0x000fe400000010ff */
[----:B------:R3:W5:Y:S01]  /*1e90*/  MUFU.EX2 R19, R0 ;  /* 0x0000000000137308 */ /* 0x0007620000000800 */
[----:B--2---:R-:W-:-:S04]  /*1ea0*/  @!P1 FMUL R35, R35, R35 ;  /* 0x0000002323239220 */ /* 0x004fc80000400000 */
[----:B------:R-:W-:Y:S01]  /*1eb0*/  FADD R23, R16, R35 ;  /* 0x0000002310177221 */ /* 0x000fe20000000000 */
[----:B------:R-:W-:Y:S01]  /*1ec0*/  F2FP.BF16.F32.PACK_AB R35, R35, R46 ;  /* 0x0000002e2323723e */ /* 0x000fe200000010ff */
[----:B----4-:R-:W-:Y:S01]  /*1ed0*/  @!P6 FMUL R54, R54, R54 ;  /* 0x000000363636e220 */ /* 0x010fe20000400000 */
[----:B---3--:R-:W-:-:S03]  /*1ee0*/  FADD R0, R14, R43 ;  /* 0x0000002b0e007221 */ /* 0x008fc60000000000 */
[----:B------:R-:W-:Y:S01]  /*1ef0*/  FADD R41, R31, R54 ;  /* 0x000000361f297221 */ /* 0x000fe20000000000 */
[----:B------:R-:W-:Y:S01]  /*1f00*/  FADD R0, R0, R39 ;  /* 0x0000002700007221 */ /* 0x000fe20000000000 */
[----:B------:R-:W-:Y:S01]  /*1f10*/  F2FP.BF16.F32.PACK_AB R31, R20, R31 ;  /* 0x0000001f141f723e */ /* 0x000fe200000010ff */
[----:B-----5:R-:W-:Y:S01]  /*1f20*/  @!P5 FMUL R19, R19, R19 ;  /* 0x000000131313d220 */ /* 0x020fe20000400000 */
[----:B------:R-:W-:Y:S01]  /*1f30*/  FADD R41, R22, R41 ;  /* 0x0000002916297221 */ /* 0x000fe20000000000 */
[----:B------:R-:W-:Y:S02]  /*1f40*/  MOV R22, UR6 ;  /* 0x0000000600167c02 */ /* 0x000fe40008000f00 */
[----:B------:R-:W-:Y:S01]  /*1f50*/  FADD R26, R20, R19 ;  /* 0x00000013141a7221 */ /* 0x000fe20000000000 */
[----:B------:R-:W-:Y:S01]  /*1f60*/  FADD R34, R34, R41 ;  /* 0x0000002922227221 */ /* 0x000fe20000000000 */
[----:B------:R2:W-:Y:S02]  /*1f70*/  SYNCS.ARRIVE.TRANS64.A1T0 RZ, [R22+UR23], RZ ;  /* 0x000000ff16ff79a7 */ /* 0x0005e40008100017 */
[----:B------:R-:W-:Y:S01]  /*1f80*/  FADD R23, R23, R26 ;  /* 0x0000001a17177221 */ /* 0x000fe20000000000 */
[----:B------:R-:W-:-:S02]  /*1f90*/  F2FP.BF16.F32.PACK_AB R26, R29, R28 ;  /* 0x0000001c1d1a723e */ /* 0x000fc400000010ff */
[----:B------:R-:W-:Y:S01]  /*1fa0*/  F2FP.BF16.F32.PACK_AB R28, R33, R32 ;  /* 0x00000020211c723e */ /* 0x000fe200000010ff */
[----:B------:R-:W-:Y:S01]  /*1fb0*/  FADD R23, R0, R23 ;  /* 0x0000001700177221 */ /* 0x000fe20000000000 */
[----:B------:R-:W-:Y:S01]  /*1fc0*/  FADD R0, R21, R2 ;  /* 0x0000000215007221 */ /* 0x000fe20000000000 */
[----:B------:R-:W-:Y:S02]  /*1fd0*/  F2FP.BF16.F32.PACK_AB R32, R8, R7 ;  /* 0x000000070820723e */ /* 0x000fe400000010ff */
[----:B------:R-:W-:Y:S01]  /*1fe0*/  FADD R2, R34, R23 ;  /* 0x0000001722027221 */ /* 0x000fe20000000000 */
[----:B------:R-:W-:Y:S02]  /*1ff0*/  F2FP.BF16.F32.PACK_AB R34, R10, R5 ;  /* 0x000000050a22723e */ /* 0x000fe400000010ff */
[----:B------:R-:W-:Y:S02]  /*2000*/  F2FP.BF16.F32.PACK_AB R29, R18, R17 ;  /* 0x00000011121d723e */ /* 0x000fe400000010ff */
[----:B------:R-:W-:Y:S01]  /*2010*/  F2FP.BF16.F32.PACK_AB R33, R43, R42 ;  /* 0x0000002a2b21723e */ /* 0x000fe200000010ff */
[----:B--2---:R-:W-:Y:S06]  /*2020*/  @!P0 BRA `(.L_x_19) ;  /* 0x0000000000048947 */ /* 0x004fec0003800000 */
[----:B-1----:R-:W-:Y:S01]  /*2030*/  BPT.TRAP 0x1 ;  /* 0x000000040000795c */ /* 0x002fe20000300000 */
.L_x_19:
[----:B------:R-:W2:Y:S02]  /*2040*/  SYNCS.PHASECHK.TRANS64.TRYWAIT P1, [UR37+0xe008], R56 ;  /* 0x00e00838ff0075a7 */ /* 0x000ea40008020165 */
[----:B--2---:R-:W-:Y:S05]  /*2050*/  @!P1 BRA `(.L_x_20) ;  /* 0x0000004000209947 */ /* 0x004fea0003800000 */
.L_x_92:
[----:B------:R-:W-:Y:S01]  /*2060*/  UIADD3 UR6, UR20, 0x200, URZ ;  /* 0x0000020014067890 */ /* 0x000fe2000fffe03f */
[----:B--2---:R-:W-:Y:S01]  /*2070*/  WARPGROUP.ARRIVE ;  /* 0x00000000000079c5 */ /* 0x004fe20000000000 */
[----:B------:R-:W-:Y:S01]  /*2080*/  UMOV UR7, 0x40000040 ;  /* 0x4000004000077882 */ /* 0x000fe20000000000 */
[----:B------:R-:W-:-:S06]  /*2090*/  F2FP.BF16.F32.PACK_AB R39, R19, R54 ;  /* 0x000000361327723e */ /* 0x000fcc00000010ff */
[----:B------:R-:W-:Y:S01]  /*20a0*/  HGMMA.64x64x16.F32.BF16 R56, R24, gdesc[UR4].tnspB, RZ, !UPT, gsb0 ;  /* 0x40e0000418387df0 */ /* 0x000fe2000c0018ff */
[----:B------:R-:W-:Y:S01]  /*20b0*/  UIADD3 UR6, UR20, 0x280, URZ ;  /* 0x0000028014067890 */ /* 0x000fe2000fffe03f */
[----:B------:R-:W-:Y:S01]  /*20c0*/  UMOV UR7, 0x40000040 ;  /* 0x4000004000077882 */ /* 0x000fe20000000000 */
[----:B------:R-:W-:Y:S02]  /*20d0*/  WARPGROUP.DEPBAR.LE gsb0, 0x0 ;  /* 0x00008000000079c5 */ /* 0x000fe40000010000 */
[----:B------:R-:W-:-:S06]  /*20e0*/  WARPGROUP.ARRIVE ;  /* 0x00000000000079c5 */ /* 0x000fcc0000000000 */
[----:B------:R-:W-:Y:S01]  /*20f0*/  HGMMA.64x64x16.F32.BF16 R56, R28, gdesc[UR4].tnspB, R56, gsb0 ;  /* 0x40e000041c387df0 */ /* 0x000fe20008001838 */
        /* <DEDUP_REMOVED lines=9> */
[----:B------:R-:W-:Y:S03]  /*2190*/  HGMMA.64x64x16.F32.BF16 R56, R36, gdesc[UR4].tnspB, R56, gsb0 ;  /* 0x40e0000424387df0 */ /* 0x000fe60008001838 */
[----:B------:R-:W-:Y:S02]  /*21a0*/  WARPGROUP.DEPBAR.LE gsb0, 0x0 ;  /* 0x00008000000079c5 */ /* 0x000fe40000010000 */
[----:B------:R-:W-:Y:S05]  /*21b0*/  @!P0 BRA `(.L_x_21) ;  /* 0x0000000000048947 */ /* 0x000fea0003800000 */
[----:B-1----:R-:W-:Y:S01]  /*21c0*/  BPT.TRAP 0x1 ;  /* 0x000000040000795c */ /* 0x002fe20000300000 */
.L_x_21:
[----:B------:R-:W-:Y:S02]  /*21d0*/  UISETP.EQ.AND UP0, UPT, UR36, URZ, !UP0 ;  /* 0x0000003f2400728c */ /* 0x000fe4000c702270 */
[----:B------:R-:W-:Y:S02]  /*21e0*/  UIADD3 UR6, UR37, 0xe028, URZ ;  /* 0x0000e02825067890 */ /* 0x000fe4000fffe03f */
[----:B------:R-:W-:Y:S02]  /*21f0*/  USEL UR7, URZ, 0x1, !UP0 ;  /* 0x000000013f077887 */ /* 0x000fe4000c000000 */
[----:B------:R-:W-:Y:S02]  /*2200*/  UPRMT UR6, URZ, 0x654, UR6 ;  /* 0x000006543f067896 */ /* 0x000fe40008000006 */
[----:B------:R-:W-:-:S04]  /*2210*/  USEL UR7, UR7, 0x2, UP1 ;  /* 0x0000000207077887 */ /* 0x000fc80008800000 */
[----:B------:R-:W-:-:S03]  /*2220*/  UISETP.GT.U32.AND UP0, UPT, UR7, 0x1, UPT ;  /* 0x000000010700788c */ /* 0x000fc6000bf04070 */
[----:B------:R-:W-:Y:S03]  /*2230*/  SYNCS.ARRIVE.TRANS64.RED.A1T0 RZ, [UR6], RZ ;  /* 0x000000ffffff79a7 */ /* 0x000fe60008100406 */
[----:B------:R-:W-:-:S13]  /*2240*/  PLOP3.LUT P1, PT, PT, PT, UP0, 0x80, 0x0 ;  /* 0x000000000000781c */ /* 0x000fda0003f2f008 */
[----:B------:R-:W-:Y:S05]  /*2250*/  @P1 BRA `(.L_x_22) ;  /* 0x0000000000041947 */ /* 0x000fea0003800000 */
[----:B-1----:R-:W-:Y:S01]  /*2260*/  BPT.TRAP 0x1 ;  /* 0x000000040000795c */ /* 0x002fe20000300000 */
.L_x_22:
[----:B------:R-:W2:Y:S02]  /*2270*/  LDC R5, c[0x0][0x28c] ;  /* 0x0000a300ff057b82 */ /* 0x000ea40000000800 */
[----:B--2---:R-:W-:-:S13]  /*2280*/  ISETP.GE.AND P2, PT, R5, 0x41, PT ;  /* 0x000000410500780c */ /* 0x004fda0003f46270 */
[----:B------:R-:W-:Y:S05]  /*2290*/  @!P2 BRA `(.L_x_23) ;  /* 0x000000180048a947 */ /* 0x000fea0003800000 */
[----:B------:R-:W-:Y:S01]  /*22a0*/  VIADD R5, R5, 0x3f ;  /* 0x0000003f05057836 */ /* 0x000fe20000000000 */
[----:B------:R-:W-:Y:S01]  /*22b0*/  MOV R7, R3 ;  /* 0x0000000300077202 */ /* 0x000fe20000000f00 */
[----:B------:R-:W-:Y:S01]  /*22c0*/  IMAD.MOV.U32 R9, RZ, RZ, R4 ;  /* 0x000000ffff097224 */ /* 0x000fe200078e0004 */
[----:B------:R-:W-:Y:S01]  /*22d0*/  UMOV UR21, 0x2 ;  /* 0x0000000200157882 */ /* 0x000fe20000000000 */
[----:B------:R-:W-:Y:S01]  /*22e0*/  UMOV UR23, 0x1 ;  /* 0x0000000100177882 */ /* 0x000fe20000000000 */
[----:B------:R-:W-:Y:S01]  /*22f0*/  SHF.R.S32.HI R6, RZ, 0x1f, R5 ;  /* 0x0000001fff067819 */ /* 0x000fe20000011405 */
[----:B------:R-:W-:-:S03]  /*2300*/  ULDC UR24, c[0x0][0x604] ;  /* 0x0001810000187ab9 */ /* 0x000fc60000000800 */
[----:B------:R-:W-:Y:S02]  /*2310*/  LEA.HI R6, R6, R5, RZ, 0x6 ;  /* 0x0000000506067211 */ /* 0x000fe400078f30ff */
[----:B------:R-:W-:Y:S02]  /*2320*/  MOV R5, RZ ;  /* 0x000000ff00057202 */ /* 0x000fe40000000f00 */
[----:B------:R-:W-:-:S07]  /*2330*/  SHF.R.S32.HI R6, RZ, 0x6, R6 ;  /* 0x00000006ff067819 */ /* 0x000fce0000011406 */
.L_x_34:
[----:B------:R-:W-:-:S13]  /*2340*/  PLOP3.LUT P3, PT, PT, PT, UP1, 0x80, 0x0 ;  /* 0x000000000000781c */ /* 0x000fda0003f6f018 */
[----:B------:R-:W-:Y:S05]  /*2350*/  @!P3 BRA `(.L_x_24) ;  /* 0x000000000004b947 */ /* 0x000fea0003800000 */
[----:B-1----:R-:W-:Y:S01]  /*2360*/  BPT.TRAP 0x1 ;  /* 0x000000040000795c */ /* 0x002fe20000300000 */
.L_x_24:
[----:B------:R-:W-:Y:S01]  /*2370*/  ULEA UR6, UR21, UR37, 0x3 ;  /* 0x0000002515067291 */ /* 0x000fe2000f8e183f */
[----:B------:R-:W-:-:S08]  /*2380*/  SHF.L.U32 R3, R5, 0x1f, RZ ;  /* 0x0000001f05037819 */ /* 0x000fd000000006ff */
[----:B------:R-:W2:Y:S02]  /*2390*/  SYNCS.PHASECHK.TRANS64.TRYWAIT P2, [UR6+0xe000], R3 ;  /* 0x00e00003ff0075a7 */ /* 0x000ea40008040146 */
[----:B--2---:R-:W-:Y:S05]  /*23a0*/  @!P2 BRA `(.L_x_25) ;  /* 0x0000003c0064a947 */ /* 0x004fea0003800000 */
.L_x_93:
[----:B------:R-:W-:Y:S01]  /*23b0*/  ULEA UR6, UR21, UR22, 0x9 ;  /* 0x0000001615067291 */ /* 0x000fe2000f8e483f */
[----:B------:R-:W-:Y:S01]  /*23c0*/  WARPGROUP.ARRIVE ;  /* 0x00000000000079c5 */ /* 0x000fe20000000000 */
[----:B------:R-:W-:Y:S01]  /*23d0*/  UMOV UR7, 0x40000040 ;  /* 0x4000004000077882 */ /* 0x000fe20000000000 */
[----:B------:R-:W-:Y:S01]  /*23e0*/  UMOV UR11, 0x40000040 ;  /* 0x40000040000b7882 */ /* 0x000fe20000000000 */
[----:B------:R-:W-:Y:S02]  /*23f0*/  UIADD3 UR10, UR6, 0x2, URZ ;  /* 0x00000002060a7890 */ /* 0x000fe4000fffe03f */
[----:B------:R-:W-:Y:S01]  /*2400*/  UIADD3 UR14, UR6, 0x4, URZ ;  /* 0x00000004060e7890 */ /* 0x000fe2000fffe03f */
[----:B------:R-:W-:Y:S02]  /*2410*/  UMOV UR15, 0x40000040 ;  /* 0x40000040000f7882 */ /* 0x000fe40000000000 */
[----:B------:R-:W-:Y:S01]  /*2420*/  HGMMA.64x64x16.F32.BF16 R24, gdesc[UR4], RZ, !UPT, gsb0 ;  /* 0x00e00000041879f0 */ /* 0x000fe2000c0018ff */
[----:B------:R-:W-:Y:S01]  /*2430*/  UIADD3 UR18, UR6, 0x6, URZ ;  /* 0x0000000606127890 */ /* 0x000fe2000fffe03f */
[----:B------:R-:W-:Y:S01]  /*2440*/  UMOV UR19, 0x40000040 ;  /* 0x4000004000137882 */ /* 0x000fe20000000000 */
[----:B------:R-:W-:-:S04]  /*2450*/  UIADD3 UR21, UR21, 0x1, URZ ;  /* 0x0000000115157890 */ /* 0x000fc8000fffe03f */
[----:B------:R-:W-:-:S04]  /*2460*/  UISETP.NE.AND UP0, UPT, UR21, 0x5, UPT ;  /* 0x000000051500788c */ /* 0x000fc8000bf05270 */
[----:B------:R-:W-:Y:S02]  /*2470*/  USEL UR6, URZ, 0x1, UP0 ;  /* 0x000000013f067887 */ /* 0x000fe40008000000 */
[----:B------:R-:W-:-:S04]  /*2480*/  USEL UR21, UR21, URZ, UP0 ;  /* 0x0000003f15157287 */ /* 0x000fc80008000000 */
[----:B------:R-:W-:Y:S01]  /*2490*/  LOP3.LUT R88, R5, UR6, RZ, 0x3c, !PT ;  /* 0x0000000605587c12 */ /* 0x000fe2000f8e3cff */
        /* <DEDUP_REMOVED lines=10> */
[----:B------:R-:W-:Y:S05]  /*2540*/  @!P3 BRA `(.L_x_26) ;  /* 0x000000000004b947 */ /* 0x000fea0003800000 */
[----:B-1----:R-:W-:Y:S01]  /*2550*/  BPT.TRAP 0x1 ;  /* 0x000000040000795c */ /* 0x002fe20000300000 */
.L_x_26:
[----:B--2---:R-:W-:Y:S01]  /*2560*/  FMNMX R4, R24, R7, !PT ;  /* 0x0000000718047209 */ /* 0x004fe20007800000 */
[----:B------:R-:W-:Y:S01]  /*2570*/  ULEA UR6, UR21, UR37, 0x3 ;  /* 0x0000002515067291 */ /* 0x000fe2000f8e183f */
[----:B------:R-:W-:Y:S02]  /*2580*/  FMNMX R10, R26, R9, !PT ;  /* 0x000000091a0a7209 */ /* 0x000fe40007800000 */
        /* <DEDUP_REMOVED lines=27> */
[C---:B------:R-:W-:Y:S01]  /*2740*/  FMUL R5, R8.reuse, UR24 ;  /* 0x0000001808057c20 */ /* 0x040fe20008400000 */
[----:B------:R-:W-:Y:S01]  /*2750*/  FMNMX R11, R39, R4, !PT ;  /* 0x00000004270b7209 */ /* 0x000fe20007800000 */
[----:B------:R-:W-:Y:S02]  /*2760*/  FADD R8, -R8, R7 ;  /* 0x0000000708087221 */ /* 0x000fe40000000100 */
[--C-:B------:R-:W-:Y:S01]  /*2770*/  FFMA R24, R24, UR24, -R5.reuse ;  /* 0x0000001818187c23 */ /* 0x100fe20008000805 */
[--C-:B------:R-:W-:Y:S01]  /*2780*/  FFMA R25, R25, UR24, -R5.reuse ;  /* 0x0000001819197c23 */ /* 0x100fe20008000805 */
[----:B------:R-:W-:Y:S01]  /*2790*/  FMNMX R4, R42, R11, !PT ;  /* 0x0000000b2a047209 */ /* 0x000fe20007800000 */
[--C-:B------:R-:W-:Y:S01]  /*27a0*/  FFMA R28, R28, UR24, -R5.reuse ;  /* 0x000000181c1c7c23 */ /* 0x100fe20008000805 */
        /* <DEDUP_REMOVED lines=14> */
[----:B------:R-:W-:Y:S01]  /*2890*/  @!P5 FMUL R24, R24, 0.5 ;  /* 0x3f0000001818d820 */ /* 0x000fe20000400000 */
[----:B------:R-:W-:Y:S01]  /*28a0*/  FSETP.GEU.AND P6, PT, R32, -126, PT ;  /* 0xc2fc00002000780b */ /* 0x000fe20003fce000 */
[----:B------:R-:W-:Y:S01]  /*28b0*/  @!P3 FMUL R25, R25, 0.5 ;  /* 0x3f0000001919b820 */ /* 0x000fe20000400000 */
[----:B------:R-:W-:Y:S01]  /*28c0*/  FMNMX R4, R50, R11, !PT ;  /* 0x0000000b32047209 */ /* 0x000fe20007800000 */
[--C-:B------:R-:W-:Y:S01]  /*28d0*/  FFMA R44, R44, UR24, -R5.reuse ;  /* 0x000000182c2c7c23 */ /* 0x100fe20008000805 */
[--C-:B------:R-:W-:Y:S01]  /*28e0*/  FFMA R45, R45, UR24, -R5.reuse ;  /* 0x000000182d2d7c23 */ /* 0x100fe20008000805 */
[----:B------:R-:W2:Y:S01]  /*28f0*/  MUFU.EX2 R24, R24 ;  /* 0x0000001800187308 */ /* 0x000ea20000000800 */
[----:B------:R-:W-:Y:S01]  /*2900*/  FMNMX R11, R51, R4, !PT ;  /* 0x00000004330b7209 */ /* 0x000fe20007800000 */
[----:B------:R-:W-:Y:S01]  /*2910*/  @!P2 FMUL R28, R28, 0.5 ;  /* 0x3f0000001c1ca820 */ /* 0x000fe20000400000 */
[--C-:B------:R-:W-:Y:S01]  /*2920*/  FFMA R48, R48, UR24, -R5.reuse ;  /* 0x0000001830307c23 */ /* 0x100fe20008000805 */
[----:B------:R-:W-:Y:S01]  /*2930*/  @!P4 FMUL R29, R29, 0.5 ;  /* 0x3f0000001d1dc820 */ /* 0x000fe20000400000 */
[----:B------:R-:W-:Y:S01]  /*2940*/  FMNMX R4, R54, R11, !PT ;  /* 0x0000000b36047209 */ /* 0x000fe20007800000 */
[--C-:B------:R-:W-:Y:S01]  /*2950*/  FFMA R49, R49, UR24, -R5.reuse ;  /* 0x0000001831317c23 */ /* 0x100fe20008000805 */
[--C-:B------:R-:W-:Y:S01]  /*2960*/  FFMA R52, R52, UR24, -R5.reuse ;  /* 0x0000001834347c23 */ /* 0x100fe20008000805 */
[----:B------:R-:W3:Y:S01]  /*2970*/  MUFU.EX2 R25, R25 ;  /* 0x0000001900197308 */ /* 0x000ee20000000800 */
[----:B------:R-:W-:Y:S01]  /*2980*/  FMNMX R4, R55, R4, !PT ;  /* 0x0000000437047209 */ /* 0x000fe20007800000 */
[----:B------:R-:W-:Y:S01]  /*2990*/  @!P6 FMUL R32, R32, 0.5 ;  /* 0x3f0000002020e820 */ /* 0x000fe20000400000 */
[----:B------:R-:W-:Y:S01]  /*29a0*/  FFMA R53, R53, UR24, -R5 ;  /* 0x0000001835357c23 */ /* 0x000fe20008000805 */
[----:B------:R-:W-:-:S02]  /*29b0*/  FMUL R8, R8, UR24 ;  /* 0x0000001808087c20 */ /* 0x000fc40008400000 */
[----:B------:R-:W4:Y:S02]  /*29c0*/  SHFL.BFLY PT, R11, R4, 0x1, 0x1f ;  /* 0x0c201f00040b7f89 */ /* 0x000f2400000e0000 */
[----:B------:R-:W5:Y:S01]  /*29d0*/  MUFU.EX2 R28, R28 ;  /* 0x0000001c001c7308 */ /* 0x000f620000000800 */
[----:B--2---:R-:W-:Y:S01]  /*29e0*/  @!P5 FMUL R24, R24, R24 ;  /* 0x000000181818d220 */ /* 0x004fe20000400000 */
[----:B------:R-:W-:-:S06]  /*29f0*/  FSETP.GEU.AND P5, PT, R33, -126, PT ;  /* 0xc2fc00002100780b */ /* 0x000fcc0003fae000 */
        /* <DEDUP_REMOVED lines=11> */
[----:B------:R-:W-:Y:S01]  /*2ab0*/  FSETP.GEU.AND P4, PT, R40, -126, PT ;  /* 0xc2fc00002800780b */ /* 0x000fe20003f8e000 */
[----:B------:R-:W2:Y:S04]  /*2ac0*/  SHFL.BFLY PT, R15, R4, 0x2, 0x1f ;  /* 0x0c401f00040f7f89 */ /* 0x000ea800000e0000 */
[----:B------:R-:W-:Y:S01]  /*2ad0*/  @!P2 FMUL R37, R37, 0.5 ;  /* 0x3f0000002525a820 */ /* 0x000fe20000400000 */
[----:B------:R-:W5:Y:S01]  /*2ae0*/  MUFU.EX2 R36, R36 ;  /* 0x0000002400247308 */ /* 0x000f620000000800 */
[----:B---3--:R-:W-:Y:S01]  /*2af0*/  @!P6 FMUL R32, R32, R32 ;  /* 0x000000202020e220 */ /* 0x008fe20000400000 */
[----:B------:R-:W-:-:S05]  /*2b00*/  FSETP.GEU.AND P6, PT, R41, -126, PT ;  /* 0xc2fc00002900780b */ /* 0x000fca0003fce000 */
[----:B------:R-:W-:Y:S01]  /*2b10*/  @!P4 FMUL R40, R40, 0.5 ;  /* 0x3f0000002828c820 */ /* 0x000fe20000400000 */
[----:B------:R-:W3:Y:S01]  /*2b20*/  MUFU.EX2 R37, R37 ;  /* 0x0000002500257308 */ /* 0x000ee20000000800 */
[----:B----4-:R-:W-:Y:S01]  /*2b30*/  @!P5 FMUL R33, R33, R33 ;  /* 0x000000212121d220 */ /* 0x010fe20000400000 */
[----:B------:R-:W-:-:S05]  /*2b40*/  FSETP.GEU.AND P5, PT, R44, -126, PT ;  /* 0xc2fc00002c00780b */ /* 0x000fca0003fae000 */
[----:B------:R-:W-:Y:S01]  /*2b50*/  @!P6 FMUL R41, R41, 0.5 ;  /* 0x3f0000002929e820 */ /* 0x000fe20000400000 */
[----:B------:R-:W4:Y:S01]  /*2b60*/  MUFU.EX2 R11, R40 ;  /* 0x00000028000b7308 */ /* 0x000f220000000800 */
[----:B-----5:R-:W-:Y:S01]  /*2b70*/  @!P3 FMUL R36, R36, R36 ;  /* 0x000000242424b220 */ /* 0x020fe20000400000 */
[----:B------:R-:W-:Y:S02]  /*2b80*/  FSETP.GEU.AND P3, PT, R45, -126, PT ;  /* 0xc2fc00002d00780b */ /* 0x000fe40003f6e000 */
[----:B--2---:R-:W-:-:S03]  /*2b90*/  FMNMX R4, R4, R15, !PT ;  /* 0x0000000f04047209 */ /* 0x004fc60007800000 */
[----:B------:R-:W-:Y:S01]  /*2ba0*/  @!P5 FMUL R44, R44, 0.5 ;  /* 0x3f0000002c2cd820 */ /* 0x000fe20000400000 */
[----:B------:R-:W2:Y:S01]  /*2bb0*/  MUFU.EX2 R10, R41 ;  /* 0x00000029000a7308 */ /* 0x000ea20000000800 */
        /* <DEDUP_REMOVED lines=8> */
[----:B--2---:R-:W-:Y:S01]  /*2c40*/  @!P6 FMUL R10, R10, R10 ;  /* 0x0000000a0a0ae220 */ /* 0x004fe20000400000 */
[----:B------:R-:W-:-:S03]  /*2c50*/  FSETP.NEU.AND P6, PT, R4, -INF , PT ;  /* 0xff8000000400780b */ /* 0x000fc60003fcd000 */
[----:B------:R-:W-:Y:S01]  /*2c60*/  FADD R7, R25, R10 ;  /* 0x0000000a19077221 */ /* 0x000fe20000000000 */
[----:B------:R-:W-:Y:S01]  /*2c70*/  FSEL R18, R4, RZ, P6 ;  /* 0x000000ff04127208 */ /* 0x000fe20003000000 */
[----:B------:R-:W-:Y:S01]  /*2c80*/  @!P4 FMUL R49, R49, 0.5 ;  /* 0x3f0000003131c820 */ /* 0x000fe20000400000 */
[----:B------:R-:W-:Y:S01]  /*2c90*/  FSETP.GEU.AND P6, PT, R52, -126, PT ;  /* 0xc2fc00003400780b */ /* 0x000fe20003fce000 */
[----:B---3--:R-:W-:Y:S01]  /*2ca0*/  @!P5 FMUL R13, R13, R13 ;  /* 0x0000000d0d0dd220 */ /* 0x008fe20000400000 */
[----:B------:R-:W2:Y:S01]  /*2cb0*/  MUFU.EX2 R15, R48 ;  /* 0x00000030000f7308 */ /* 0x000ea20000000800 */
[C---:B------:R-:W-:Y:S01]  /*2cc0*/  FMUL R17, R18.reuse, UR24 ;  /* 0x0000001812117c20 */ /* 0x040fe20008400000 */
[----:B------:R-:W-:Y:S01]  /*2cd0*/  FSETP.GEU.AND P5, PT, R53, -126, PT ;  /* 0xc2fc00003500780b */ /* 0x000fe20003fae000 */
[----:B------:R-:W-:Y:S01]  /*2ce0*/  FADD R18, -R18, R9 ;  /* 0x0000000912127221 */ /* 0x000fe20000000100 */
[----:B------:R-:W-:Y:S01]  /*2cf0*/  FADD R9, R24, R11 ;  /* 0x0000000b18097221 */ /* 0x000fe20000000000 */
[--C-:B------:R-:W-:Y:S01]  /*2d00*/  FFMA R26, R26, UR24, -R17.reuse ;  /* 0x000000181a1a7c23 */ /* 0x100fe20008000811 */
[--C-:B------:R-:W-:Y:S01]  /*2d10*/  FFMA R27, R27, UR24, -R17.reuse ;  /* 0x000000181b1b7c23 */ /* 0x100fe20008000811 */
[----:B----4-:R-:W-:Y:S01]  /*2d20*/  @!P3 FMUL R12, R12, R12 ;  /* 0x0000000c0c0cb220 */ /* 0x010fe20000400000 */
[----:B------:R-:W3:Y:S01]  /*2d30*/  MUFU.EX2 R14, R49 ;  /* 0x00000031000e7308 */ /* 0x000ee20000000800 */
[--C-:B------:R-:W-:Y:S01]  /*2d40*/  FFMA R19, R30, UR24, -R17.reuse ;  /* 0x000000181e137c23 */ /* 0x100fe20008000811 */
[----:B------:R-:W-:Y:S01]  /*2d50*/  FSETP.GEU.AND P3, PT, R26, -126, PT ;  /* 0xc2fc00001a00780b */ /* 0x000fe20003f6e000 */
[----:B------:R-:W-:Y:S01]  /*2d60*/  @!P6 FMUL R52, R52, 0.5 ;  /* 0x3f0000003434e820 */ /* 0x000fe20000400000 */
[--C-:B------:R-:W-:Y:S01]  /*2d70*/  FFMA R20, R31, UR24, -R17.reuse ;  /* 0x000000181f147c23 */ /* 0x100fe20008000811 */
[--C-:B------:R-:W-:Y:S01]  /*2d80*/  FFMA R21, R34, UR24, -R17.reuse ;  /* 0x0000001822157c23 */ /* 0x100fe20008000811 */
[--C-:B------:R-:W-:Y:S01]  /*2d90*/  FFMA R22, R35, UR24, -R17.reuse ;  /* 0x0000001823167c23 */ /* 0x100fe20008000811 */
[----:B------:R-:W-:Y:S01]  /*2da0*/  @!P5 FMUL R53, R53, 0.5 ;  /* 0x3f0000003535d820 */ /* 0x000fe20000400000 */
[----:B------:R-:W4:Y:S01]  /*2db0*/  MUFU.EX2 R5, R52 ;  /* 0x0000003400057308 */ /* 0x000f220000000800 */
[----:B--2---:R-:W-:Y:S01]  /*2dc0*/  @!P2 FMUL R15, R15, R15 ;  /* 0x0000000f0f0fa220 */ /* 0x004fe20000400000 */
[----:B------:R-:W-:Y:S01]  /*2dd0*/  FSETP.GEU.AND P2, PT, R27, -126, PT ;  /* 0xc2fc00001b00780b */ /* 0x000fe20003f4e000 */
[--C-:B------:R-:W-:Y:S01]  /*2de0*/  FFMA R42, R42, UR24, -R17.reuse ;  /* 0x000000182a2a7c23 */ /* 0x100fe20008000811 */
        /* <DEDUP_REMOVED lines=9> */
[----:B------:R-:W-:Y:S01]  /*2e80*/  FFMA R54, R54, UR24, -R17 ;  /* 0x0000001836367c23 */ /* 0x000fe20008000811 */
[----:B------:R-:W-:Y:S01]  /*2e90*/  F2FP.BF16.F32.PACK_AB R24, R25, R24 ;  /* 0x000000181918723e */ /* 0x000fe200000010ff */
[----:B------:R-:W-:Y:S01]  /*2ea0*/  @!P2 FMUL R27, R27, 0.5 ;  /* 0x3f0000001b1ba820 */ /* 0x000fe20000400000 */
[----:B------:R3:W5:Y:S01]  /*2eb0*/  MUFU.EX2 R23, R26 ;  /* 0x0000001a00177308 */ /* 0x0007620000000800 */
[----:B----4-:R-:W-:Y:S01]  /*2ec0*/  @!P6 FMUL R5, R5, R5 ;  /* 0x000000050505e220 */ /* 0x010fe20000400000 */
[----:B------:R-:W-:-:S05]  /*2ed0*/  FSETP.GEU.AND P6, PT, R20, -126, PT ;  /* 0xc2fc00001400780b */ /* 0x000fca0003fce000 */
[----:B------:R-:W-:Y:S01]  /*2ee0*/  @!P4 FMUL R19, R19, 0.5 ;  /* 0x3f0000001313c820 */ /* 0x000fe20000400000 */
[----:B------:R-:W4:Y:S01]  /*2ef0*/  MUFU.EX2 R30, R27 ;  /* 0x0000001b001e7308 */ /* 0x000f220000000800 */
[----:B--2---:R-:W-:Y:S01]  /*2f00*/  @!P5 FMUL R16, R16, R16 ;  /* 0x000000101010d220 */ /* 0x004fe20000400000 */
[----:B------:R-:W-:Y:S01]  /*2f10*/  FSETP.GEU.AND P5, PT, R21, -126, PT ;  /* 0xc2fc00001500780b */ /* 0x000fe20003fae000 */
[----:B---3--:R-:W-:-:S04]  /*2f20*/  FFMA R26, R38, UR24, -R17 ;  /* 0x00000018261a7c23 */ /* 0x008fc80008000811 */
[----:B------:R-:W-:Y:S01]  /*2f30*/  @!P6 FMUL R20, R20, 0.5 ;  /* 0x3f0000001414e820 */ /* 0x000fe20000400000 */
[----:B------:R2:W3:Y:S01]  /*2f40*/  MUFU.EX2 R31, R19 ;  /* 0x00000013001f7308 */ /* 0x0004e20000000800 */
[----:B-----5:R-:W-:Y:S01]  /*2f50*/  @!P3 FMUL R23, R23, R23 ;  /* 0x000000171717b220 */ /* 0x020fe20000400000 */
[----:B------:R-:W-:-:S05]  /*2f60*/  FSETP.GEU.AND P3, PT, R22, -126, PT ;  /* 0xc2fc00001600780b */ /* 0x000fca0003f6e000 */
[----:B------:R-:W-:Y:S01]  /*2f70*/  @!P5 FMUL R21, R21, 0.5 ;  /* 0x3f0000001515d820 */ /* 0x000fe20000400000 */
[----:B------:R5:W1:Y:S01]  /*2f80*/  MUFU.EX2 R34, R20 ;  /* 0x0000001400227308 */ /* 0x000a620000000800 */
[--C-:B--2---:R-:W-:Y:S01]  /*2f90*/  FFMA R19, R39, UR24, -R17.reuse ;  /* 0x0000001827137c23 */ /* 0x104fe20008000811 */
[----:B----4-:R-:W-:Y:S01]  /*2fa0*/  @!P2 FMUL R30, R30, R30 ;  /* 0x0000001e1e1ea220 */ /* 0x010fe20000400000 */
[----:B------:R-:W-:Y:S01]  /*2fb0*/  FSETP.GEU.AND P2, PT, R26, -126, PT ;  /* 0xc2fc00001a00780b */ /* 0x000fe20003f4e000 */
[----:B------:R-:W-:-:S03]  /*2fc0*/  FFMA R17, R55, UR24, -R17 ;  /* 0x0000001837117c23 */ /* 0x000fc60008000811 */
[----:B------:R-:W-:Y:S01]  /*2fd0*/  @!P3 FMUL R22, R22, 0.5 ;  /* 0x3f0000001616b820 */ /* 0x000fe20000400000 */
[----:B------:R-:W2:Y:S01]  /*2fe0*/  MUFU.EX2 R35, R21 ;  /* 0x0000001500237308 */ /* 0x000ea20000000800 */
[----:B---3--:R-:W-:Y:S01]  /*2ff0*/  @!P4 FMUL R31, R31, R31 ;  /* 0x0000001f1f1fc220 */ /* 0x008fe20000400000 */
[----:B------:R-:W-:Y:S01]  /*3000*/  FSETP.GEU.AND P4, PT, R19, -126, PT ;  /* 0xc2fc00001300780b */ /* 0x000fe20003f8e000 */
[----:B-----5:R-:W-:Y:S01]  /*3010*/  FADD R20, R32, R15 ;  /* 0x0000000f20147221 */ /* 0x020fe20000000000 */
[----:B------:R-:W-:-:S03]  /*3020*/  F2FP.BF16.F32.PACK_AB R25, R30, R23 ;  /* 0x000000171e19723e */ /* 0x000fc600000010ff */
[----:B------:R-:W-:Y:S01]  /*3030*/  FADD R9, R9, R20 ;  /* 0x0000001409097221 */ /* 0x000fe20000000000 */
[----:B------:R3:W4:Y:S01]  /*3040*/  MUFU.EX2 R38, R22 ;  /* 0x0000001600267308 */ /* 0x0007220000000800 */
[----:B------:R-:W-:Y:S01]  /*3050*/  @!P2 FMUL R26, R26, 0.5 ;  /* 0x3f0000001a1aa820 */ /* 0x000fe20000400000 */
[----:B-1----:R-:W-:Y:S01]  /*3060*/  @!P6 FMUL R34, R34, R34 ;  /* 0x000000222222e220 */ /* 0x002fe20000400000 */
[----:B------:R-:W-:-:S04]  /*3070*/  FSETP.GEU.AND P6, PT, R42, -126, PT ;  /* 0xc2fc00002a00780b */ /* 0x000fc80003fce000 */
[----:B------:R-:W-:Y:S01]  /*3080*/  @!P4 FMUL R19, R19, 0.5 ;  /* 0x3f0000001313c820 */ /* 0x000fe20000400000 */
[----:B------:R1:W5:Y:S01]  /*3090*/  MUFU.EX2 R39, R26 ;  /* 0x0000001a00277308 */ /* 0x0003620000000800 */
[----:B--2---:R-:W-:Y:S01]  /*30a0*/  @!P5 FMUL R35, R35, R35 ;  /* 0x000000232323d220 */ /* 0x004fe20000400000 */
[----:B------:R-:W-:Y:S01]  /*30b0*/  FSETP.GEU.AND P5, PT, R43, -126, PT ;  /* 0xc2fc00002b00780b */ /* 0x000fe20003fae000 */
[----:B---3--:R-:W-:-:S05]  /*30c0*/  FADD R22, R36, R5 ;  /* 0x0000000524167221 */ /* 0x008fca0000000000 */
[----:B------:R2:W3:Y:S01]  /*30d0*/  MUFU.EX2 R40, R19 ;  /* 0x0000001300287308 */ /* 0x0004e20000000800 */
[----:B----4-:R-:W-:Y:S01]  /*30e0*/  @!P3 FMUL R38, R38, R38 ;  /* 0x000000262626b220 */ /* 0x010fe20000400000 */
[----:B------:R-:W-:Y:S01]  /*30f0*/  FSETP.GEU.AND P3, PT, R46, -126, PT ;  /* 0xc2fc00002e00780b */ /* 0x000fe20003f6e000 */
[----:B------:R-:W-:Y:S01]  /*3100*/  @!P6 FMUL R42, R42, 0.5 ;  /* 0x3f0000002a2ae820 */ /* 0x000fe20000400000 */
[----:B-1----:R-:W-:Y:S01]  /*3110*/  FMUL R26, R18, UR24 ;  /* 0x00000018121a7c20 */ /* 0x002fe20008400000 */
[----:B------:R-:W-:Y:S02]  /*3120*/  FADD R18, R33, R14 ;  /* 0x0000000e21127221 */ /* 0x000fe40000000000 */
[----:B------:R-:W-:Y:S01]  /*3130*/  @!P5 FMUL R43, R43, 0.5 ;  /* 0x3f0000002b2bd820 */ /* 0x000fe20000400000 */
[----:B-----5:R-:W-:Y:S01]  /*3140*/  @!P2 FMUL R39, R39, R39 ;  /* 0x000000272727a220 */ /* 0x020fe20000400000 */
[----:B------:R-:W-:Y:S01]  /*3150*/  FSETP.GEU.AND P2, PT, R47, -126, PT ;  /* 0xc2fc00002f00780b */ /* 0x000fe20003f4e000 */
[----:B------:R-:W1:Y:S01]  /*3160*/  MUFU.EX2 R42, R42 ;  /* 0x0000002a002a7308 */ /* 0x000e620000000800 */
[----:B------:R-:W-:Y:S01]  /*3170*/  FADD R21, R7, R18 ;  /* 0x0000001207157221 */ /* 0x000fe20000000000 */
[----:B------:R-:W-:Y:S01]  /*3180*/  FADD R18, R29, R12 ;  /* 0x0000000c1d127221 */ /* 0x000fe20000000000 */
[----:B--2---:R-:W-:-:S02]  /*3190*/  FADD R19, R37, R16 ;  /* 0x0000001025137221 */ /* 0x004fc40000000000 */
[----:B------:R-:W-:Y:S01]  /*31a0*/  @!P3 FMUL R46, R46, 0.5 ;  /* 0x3f0000002e2eb820 */ /* 0x000fe20000400000 */
[----:B---3--:R-:W-:Y:S01]  /*31b0*/  @!P4 FMUL R40, R40, R40 ;  /* 0x000000282828c220 */ /* 0x008fe20000400000 */
[----:B------:R-:W-:Y:S01]  /*31c0*/  FSETP.GEU.AND P4, PT, R50, -126, PT ;  /* 0xc2fc00003200780b */ /* 0x000fe20003f8e000 */
[----:B------:R-:W2:Y:S01]  /*31d0*/  MUFU.EX2 R43, R43 ;  /* 0x0000002b002b7308 */ /* 0x000ea20000000800 */
[----:B------:R-:W-:-:S03]  /*31e0*/  FADD R18, R18, R19 ;  /* 0x0000001312127221 */ /* 0x000fc60000000000 */
[----:B------:R-:W-:Y:S01]  /*31f0*/  @!P2 FMUL R47, R47, 0.5 ;  /* 0x3f0000002f2fa820 */ /* 0x000fe20000400000 */
[----:B------:R-:W-:-:S03]  /*3200*/  FADD R18, R21, R18 ;  /* 0x0000001215127221 */ /* 0x000fc60000000000 */
[----:B------:R-:W3:Y:S01]  /*3210*/  MUFU.EX2 R46, R46 ;  /* 0x0000002e002e7308 */ /* 0x000ee20000000800 */
[----:B-1----:R-:W-:Y:S01]  /*3220*/  @!P6 FMUL R42, R42, R42 ;  /* 0x0000002a2a2ae220 */ /* 0x002fe20000400000 */
[----:B------:R-:W-:Y:S02]  /*3230*/  FSETP.GEU.AND P6, PT, R51, -126, PT ;  /* 0xc2fc00003300780b */ /* 0x000fe40003fce000 */
[----:B------:R-:W-:-:S04]  /*3240*/  @!P4 FMUL R50, R50, 0.5 ;  /* 0x3f0000003232c820 */ /* 0x000fc80000400000 */
[----:B------:R-:W1:Y:S01]  /*3250*/  MUFU.EX2 R47, R47 ;  /* 0x0000002f002f7308 */ /* 0x000e620000000800 */
[----:B--2---:R-:W-:Y:S01]  /*3260*/  @!P5 FMUL R43, R43, R43 ;  /* 0x0000002b2b2bd220 */ /* 0x004fe20000400000 */
[----:B------:R-:W-:-:S03]  /*3270*/  FSETP.GEU.AND P5, PT, R54, -126, PT ;  /* 0xc2fc00003600780b */ /* 0x000fc60003fae000 */
[----:B------:R-:W-:Y:S01]  /*3280*/  FADD R19, R30, R43 ;  /* 0x0000002b1e137221 */ /* 0x000fe20000000000 */
[----:B------:R-:W-:Y:S01]  /*3290*/  F2FP.BF16.F32.PACK_AB R30, R37, R36 ;  /* 0x00000024251e723e */ /* 0x000fe200000010ff */
[----:B------:R-:W-:Y:S01]  /*32a0*/  @!P6 FMUL R51, R51, 0.5 ;  /* 0x3f0000003333e820 */ /* 0x000fe20000400000 */
[----:B------:R-:W2:Y:S01]  /*32b0*/  MUFU.EX2 R50, R50 ;  /* 0x0000003200327308 */ /* 0x000ea20000000800 */
[----:B---3--:R-:W-:Y:S01]  /*32c0*/  @!P3 FMUL R46, R46, R46 ;  /* 0x0000002e2e2eb220 */ /* 0x008fe20000400000 */
[----:B------:R-:W-:Y:S02]  /*32d0*/  FSETP.GEU.AND P3, PT, R17, -126, PT ;  /* 0xc2fc00001100780b */ /* 0x000fe40003f6e000 */
[----:B------:R-:W-:Y:S01]  /*32e0*/  F2FP.BF16.F32.PACK_AB R36, R14, R15 ;  /* 0x0000000f0e24723e */ /* 0x000fe200000010ff */
[----:B------:R-:W-:Y:S02]  /*32f0*/  FADD R20, R31, R46 ;  /* 0x0000002e1f147221 */ /* 0x000fe40000000000 */
[----:B------:R-:W-:Y:S01]  /*3300*/  @!P5 FMUL R54, R54, 0.5 ;  /* 0x3f0000003636d820 */ /* 0x000fe20000400000 */
[----:B------:R-:W3:Y:S01]  /*3310*/  MUFU.EX2 R51, R51 ;  /* 0x0000003300337308 */ /* 0x000ee20000000800 */
[----:B-1----:R-:W-:Y:S01]  /*3320*/  @!P2 FMUL R47, R47, R47 ;  /* 0x0000002f2f2fa220 */ /* 0x002fe20000400000 */
[----:B------:R-:W-:-:S03]  /*3330*/  FSETP.GEU.AND P2, PT, R8, -126, PT ;  /* 0xc2fc00000800780b */ /* 0x000fc60003f4e000 */
[----:B------:R-:W-:Y:S02]  /*3340*/  FADD R27, R34, R47 ;  /* 0x0000002f221b7221 */ /* 0x000fe40000000000 */
[----:B------:R-:W-:Y:S01]  /*3350*/  @!P3 FMUL R17, R17, 0.5 ;  /* 0x3f0000001111b820 */ /* 0x000fe20000400000 */
[----:B------:R-:W1:Y:S01]  /*3360*/  MUFU.EX2 R54, R54 ;  /* 0x0000003600367308 */ /* 0x000e620000000800 */
[----:B--2---:R-:W-:Y:S01]  /*3370*/  @!P4 FMUL R50, R50, R50 ;  /* 0x000000323232c220 */ /* 0x004fe20000400000 */
[----:B------:R-:W-:-:S03]  /*3380*/  FSETP.GEU.AND P4, PT, R26, -126, PT ;  /* 0xc2fc00001a00780b */ /* 0x000fc60003f8e000 */
[----:B------:R-:W-:Y:S02]  /*3390*/  FADD R45, R35, R50 ;  /* 0x00000032232d7221 */ /* 0x000fe40000000000 */
[----:B------:R-:W-:Y:S01]  /*33a0*/  @!P2 FMUL R8, R8, 0.5 ;  /* 0x3f0000000808a820 */ /* 0x000fe20000400000 */
[----:B------:R2:W4:Y:S01]  /*33b0*/  MUFU.EX2 R41, R17 ;  /* 0x0000001100297308 */ /* 0x0005220000000800 */
[----:B---3--:R-:W-:-:S04]  /*33c0*/  @!P6 FMUL R51, R51, R51 ;  /* 0x000000333333e220 */ /* 0x008fc80000400000 */
[----:B------:R-:W-:Y:S01]  /*33d0*/  FADD R44, R38, R51 ;  /* 0x00000033262c7221 */ /* 0x000fe20000000000 */
[----:B------:R-:W-:Y:S01]  /*33e0*/  F2FP.BF16.F32.PACK_AB R37, R51, R50 ;  /* 0x000000323325723e */ /* 0x000fe200000010ff */
[----:B------:R-:W-:Y:S01]  /*33f0*/  @!P4 FMUL R26, R26, 0.5 ;  /* 0x3f0000001a1ac820 */ /* 0x000fe20000400000 */
[----:B------:R3:W5:Y:S01]  /*3400*/  MUFU.EX2 R7, R8 ;  /* 0x0000000800077308 */ /* 0x0007620000000800 */
[----:B--2---:R-:W-:Y:S01]  /*3410*/  FADD R17, R28, R13 ;  /* 0x0000000d1c117221 */ /* 0x004fe20000000000 */
[----:B-1----:R-:W-:Y:S01]  /*3420*/  @!P5 FMUL R54, R54, R54 ;  /* 0x000000363636d220 */ /* 0x002fe20000400000 */
[----:B------:R-:W-:Y:S02]  /*3430*/  FADD R19, R19, R44 ;  /* 0x0000002c13137221 */ /* 0x000fe40000000000 */
[----:B------:R-:W-:Y:S01]  /*3440*/  FADD R22, R17, R22 ;  /* 0x0000001611167221 */ /* 0x000fe20000000000 */
[----:B------:R-:W-:Y:S02]  /*3450*/  FADD R49, R39, R54 ;  /* 0x0000003627317221 */ /* 0x000fe40000000000 */
[----:B------:R1:W2:Y:S01]  /*3460*/  MUFU.EX2 R17, R26 ;  /* 0x0000001a00117308 */ /* 0x0002a20000000800 */
[----:B----4-:R-:W-:Y:S01]  /*3470*/  @!P3 FMUL R41, R41, R41 ;  /* 0x000000292929b220 */ /* 0x010fe20000400000 */
[----:B---3--:R-:W-:Y:S01]  /*3480*/  FADD R8, R23, R42 ;  /* 0x0000002a17087221 */ /* 0x008fe20000000000 */
[----:B------:R-:W-:Y:S01]  /*3490*/  FADD R49, R20, R49 ;  /* 0x0000003114317221 */ /* 0x000fe20000000000 */
[----:B------:R-:W-:Y:S01]  /*34a0*/  FADD R9, R9, R22 ;  /* 0x0000001609097221 */ /* 0x000fe20000000000 */
[----:B------:R-:W-:Y:S01]  /*34b0*/  FADD R48, R40, R41 ;  /* 0x0000002928307221 */ /* 0x000fe20000000000 */
[----:B------:R-:W-:-:S02]  /*34c0*/  FADD R8, R8, R45 ;  /* 0x0000002d08087221 */ /* 0x000fc40000000000 */
[----:B------:R-:W-:Y:S01]  /*34d0*/  FADD R18, R9, R18 ;  /* 0x0000001209127221 */ /* 0x000fe20000000000 */
[----:B------:R-:W-:Y:S01]  /*34e0*/  FADD R48, R27, R48 ;  /* 0x000000301b307221 */ /* 0x000fe20000000000 */
[----:B------:R-:W-:Y:S01]  /*34f0*/  FADD R8, R8, R49 ;  /* 0x0000003108087221 */ /* 0x000fe20000000000 */
[----:B------:R-:W-:Y:S01]  /*3500*/  SHF.L.U32 R9, R88, 0x1f, RZ ;  /* 0x0000001f58097819 */ /* 0x000fe200000006ff */
[----:B-----5:R-:W-:Y:S01]  /*3510*/  @!P2 FMUL R7, R7, R7 ;  /* 0x000000070707a220 */ /* 0x020fe20000400000 */
[----:B------:R-:W-:Y:S01]  /*3520*/  FADD R19, R19, R48 ;  /* 0x0000003013137221 */ /* 0x000fe20000000000 */
[----:B-1----:R-:W-:Y:S01]  /*3530*/  F2FP.BF16.F32.PACK_AB R26, R29, R28 ;  /* 0x0000001c1d1a723e */ /* 0x002fe200000010ff */
[----:B------:R1:W3:Y:S01]  /*3540*/  SYNCS.PHASECHK.TRANS64.TRYWAIT P2, [UR6+0xe000], R9 ;  /* 0x00e00009ff0075a7 */ /* 0x0002e20008040146 */
[----:B------:R-:W-:Y:S01]  /*3550*/  F2FP.BF16.F32.PACK_AB R27, R34, R31 ;  /* 0x0000001f221b723e */ /* 0x000fe200000010ff */
[----:B------:R-:W-:Y:S01]  /*3560*/  FADD R8, R8, R19 ;  /* 0x0000001308087221 */ /* 0x000fe20000000000 */
[----:B--2---:R-:W-:Y:S01]  /*3570*/  @!P4 FMUL R17, R17, R17 ;  /* 0x000000111111c220 */ /* 0x004fe20000400000 */
[----:B------:R-:W-:Y:S01]  /*3580*/  F2FP.BF16.F32.PACK_AB R28, R33, R32 ;  /* 0x00000020211c723e */ /* 0x000fe200000010ff */
[----:B------:R-:W-:Y:S01]  /*3590*/  FFMA R0, R7, R0, R18 ;  /* 0x0000000007007223 */ /* 0x000fe20000000012 */
[----:B------:R-:W-:Y:S01]  /*35a0*/  F2FP.BF16.F32.PACK_AB R29, R38, R35 ;  /* 0x00000023261d723e */ /* 0x000fe200000010ff */
[----:B------:R-:W-:Y:S01]  /*35b0*/  FFMA R2, R17, R2, R8 ;  /* 0x0000000211027223 */ /* 0x000fe20000000008 */
[-C--:B------:R-:W-:Y:S01]  /*35c0*/  FMUL R56, R56, R7.reuse ;  /* 0x0000000738387220 */ /* 0x080fe20000400000 */
        /* <DEDUP_REMOVED lines=14> */
[----:B------:R-:W-:Y:S01]  /*36b0*/  FMUL R85, R85, R7 ;  /* 0x0000000755557220 */ /* 0x000fe20000400000 */
        /* <DEDUP_REMOVED lines=16> */
[----:B------:R-:W-:-:S02]  /*37c0*/  F2FP.BF16.F32.PACK_AB R31, R40, R39 ;  /* 0x00000027281f723e */ /* 0x000fc400000010ff */
[----:B------:R-:W-:Y:S02]  /*37d0*/  F2FP.BF16.F32.PACK_AB R32, R10, R11 ;  /* 0x0000000b0a20723e */ /* 0x000fe400000010ff */
[----:B------:R-:W-:Y:S02]  /*37e0*/  F2FP.BF16.F32.PACK_AB R33, R43, R42 ;  /* 0x0000002a2b21723e */ /* 0x000fe400000010ff */
[----:B------:R-:W-:Y:S02]  /*37f0*/  F2FP.BF16.F32.PACK_AB R34, R12, R13 ;  /* 0x0000000d0c22723e */ /* 0x000fe400000010ff */
[----:B------:R-:W-:Y:S02]  /*3800*/  F2FP.BF16.F32.PACK_AB R35, R47, R46 ;  /* 0x0000002e2f23723e */ /* 0x000fe400000010ff */
[----:B------:R-:W-:Y:S01]  /*3810*/  F2FP.BF16.F32.PACK_AB R38, R16, R5 ;  /* 0x000000051026723e */ /* 0x000fe200000010ff */
[----:B-1-3--:R-:W-:Y:S06]  /*3820*/  @!P0 BRA `(.L_x_27) ;  /* 0x0000000000048947 */ /* 0x00afec0003800000 */
[----:B------:R-:W-:Y:S01]  /*3830*/  BPT.TRAP 0x1 ;  /* 0x000000040000795c */ /* 0x000fe20000300000 */
.L_x_27:
[----:B------:R-:W-:Y:S05]  /*3840*/  @P2 BRA `(.L_x_28) ;  /* 0x0000000000082947 */ /* 0x000fea0003800000 */
[----:B------:R-:W1:Y:S02]  /*3850*/  SYNCS.PHASECHK.TRANS64.TRYWAIT P2, [UR6+0xe000], R9 ;  /* 0x00e00009ff0075a7 */ /* 0x000e640008040146 */
[----:B-1----:R-:W-:Y:S05]  /*3860*/  @!P2 BRA `(.L_x_29) ;  /* 0x00000028004ca947 */ /* 0x002fea0003800000 */
.L_x_28:
[----:B------:R-:W-:Y:S01]  /*3870*/  ULEA UR6, UR21, UR20, 0x9 ;  /* 0x0000001415067291 */ /* 0x000fe2000f8e483f */
[----:B------:R-:W-:Y:S01]  /*3880*/  WARPGROUP.ARRIVE ;  /* 0x00000000000079c5 */ /* 0x000fe20000000000 */
[----:B------:R-:W-:Y:S01]  /*3890*/  UMOV UR7, 0x40000040 ;  /* 0x4000004000077882 */ /* 0x000fe20000000000 */
[----:B------:R-:W-:Y:S01]  /*38a0*/  UMOV UR11, 0x40000040 ;  /* 0x40000040000b7882 */ /* 0x000fe20000000000 */
[----:B------:R-:W-:Y:S01]  /*38b0*/  UIADD3 UR10, UR6, 0x80, URZ ;  /* 0x00000080060a7890 */ /* 0x000fe2000fffe03f */
[----:B------:R-:W-:-:S04]  /*38c0*/  F2FP.BF16.F32.PACK_AB R39, R41, R54 ;  /* 0x000000362927723e */ /* 0x000fc800000010ff */
[----:B------:R-:W-:Y:S01]  /*38d0*/  HGMMA.64x64x16.F32.BF16 R56, R24, gdesc[UR4].tnspB, R56, gsb0 ;  /* 0x40e0000418387df0 */ /* 0x000fe20008001838 */
[----:B------:R-:W-:Y:S02]  /*38e0*/  UMOV UR7, 0x40000040 ;  /* 0x4000004000077882 */ /* 0x000fe40000000000 */
[----:B------:R-:W-:Y:S02]  /*38f0*/  WARPGROUP.DEPBAR.LE gsb0, 0x0 ;  /* 0x00008000000079c5 */ /* 0x000fe40000010000 */
[----:B------:R-:W-:-:S06]  /*3900*/  WARPGROUP.ARRIVE ;  /* 0x00000000000079c5 */ /* 0x000fcc0000000000 */
[----:B------:R-:W-:Y:S01]  /*3910*/  HGMMA.64x64x16.F32.BF16 R56, R28, gdesc[UR8].tnspB, R56, gsb0 ;  /* 0x40e000081c387df0 */ /* 0x000fe20008001838 */
[----:B------:R-:W-:Y:S01]  /*3920*/  UIADD3 UR10, UR6, 0x100, URZ ;  /* 0x00000100060a7890 */ /* 0x000fe2000fffe03f */
[----:B------:R-:W-:Y:S01]  /*3930*/  UMOV UR11, 0x40000040 ;  /* 0x40000040000b7882 */ /* 0x000fe20000000000 */
[----:B------:R-:W-:Y:S01]  /*3940*/  UIADD3 UR6, UR6, 0x180, URZ ;  /* 0x0000018006067890 */ /* 0x000fe2000fffe03f */
[----:B------:R-:W-:Y:S02]  /*3950*/  WARPGROUP.DEPBAR.LE gsb0, 0x0 ;  /* 0x00008000000079c5 */ /* 0x000fe40000010000 */
[----:B------:R-:W-:-:S06]  /*3960*/  WARPGROUP.ARRIVE ;  /* 0x00000000000079c5 */ /* 0x000fcc0000000000 */
[----:B------:R-:W-:Y:S03]  /*3970*/  HGMMA.64x64x16.F32.BF16 R56, R32, gdesc[UR8].tnspB, R56, gsb0 ;  /* 0x40e0000820387df0 */ /* 0x000fe60008001838 */
[----:B------:R-:W-:Y:S02]  /*3980*/  WARPGROUP.DEPBAR.LE gsb0, 0x0 ;  /* 0x00008000000079c5 */ /* 0x000fe40000010000 */
[----:B------:R-:W-:-:S06]  /*3990*/  WARPGROUP.ARRIVE ;  /* 0x00000000000079c5 */ /* 0x000fcc0000000000 */
[----:B------:R-:W-:Y:S03]  /*39a0*/  HGMMA.64x64x16.F32.BF16 R56, R36, gdesc[UR4].tnspB, R56, gsb0 ;  /* 0x40e0000424387df0 */ /* 0x000fe60008001838 */
[----:B------:R-:W-:Y:S02]  /*39b0*/  WARPGROUP.DEPBAR.LE gsb0, 0x0 ;  /* 0x00008000000079c5 */ /* 0x000fe40000010000 */
[----:B------:R-:W-:Y:S05]  /*39c0*/  @!P0 BRA `(.L_x_30) ;  /* 0x0000000000048947 */ /* 0x000fea0003800000 */
[----:B------:R-:W-:Y:S01]  /*39d0*/  BPT.TRAP 0x1 ;  /* 0x000000040000795c */ /* 0x000fe20000300000 */
.L_x_30:
[----:B------:R-:W-:-:S04]  /*39e0*/  ULEA UR6, UR23, UR37, 0x3 ;  /* 0x0000002517067291 */ /* 0x000fc8000f8e183f */
[----:B------:R-:W-:-:S04]  /*39f0*/  UIADD3 UR6, UR6, 0xe028, URZ ;  /* 0x0000e02806067890 */ /* 0x000fc8000fffe03f */
[----:B------:R-:W-:-:S09]  /*3a00*/  UPRMT UR6, URZ, 0x654, UR6 ;  /* 0x000006543f067896 */ /* 0x000fd20008000006 */
[----:B------:R-:W-:Y:S01]  /*3a10*/  SYNCS.ARRIVE.TRANS64.RED.A1T0 RZ, [UR6], RZ ;  /* 0x000000ffffff79a7 */ /* 0x000fe20008100406 */
[----:B------:R-:W-:Y:S05]  /*3a20*/  @P1 BRA `(.L_x_31) ;  /* 0x0000000000041947 */ /* 0x000fea0003800000 */
[----:B------:R-:W-:Y:S01]  /*3a30*/  BPT.TRAP 0x1 ;  /* 0x000000040000795c */ /* 0x000fe20000300000 */
.L_x_31:
[----:B------:R-:W-:-:S04]  /*3a40*/  UIADD3 UR23, UR23, 0x1, URZ ;  /* 0x0000000117177890 */ /* 0x000fc8000fffe03f */
[----:B------:R-:W-:-:S04]  /*3a50*/  UISETP.NE.AND UP0, UPT, UR23, 0x5, UPT ;  /* 0x000000051700788c */ /* 0x000fc8000bf05270 */
[----:B------:R-:W-:Y:S01]  /*3a60*/  USEL UR23, UR23, URZ, UP0 ;  /* 0x0000003f17177287 */ /* 0x000fe20008000000 */
[----:B------:R-:W-:Y:S11]  /*3a70*/  @!P0 BRA `(.L_x_32) ;  /* 0x0000000000048947 */ /* 0x000ff60003800000 */
[----:B------:R-:W-:Y:S01]  /*3a80*/  BPT.TRAP 0x1 ;  /* 0x000000040000795c */ /* 0x000fe20000300000 */
.L_x_32:
[----:B------:R-:W-:-:S04]  /*3a90*/  ULEA UR6, UR23, UR37, 0x3 ;  /* 0x0000002517067291 */ /* 0x000fc8000f8e183f */
[----:B------:R-:W-:-:S04]  /*3aa0*/  UIADD3 UR6, UR6, 0xe028, URZ ;  /* 0x0000e02806067890 */ /* 0x000fc8000fffe03f */
[----:B------:R-:W-:-:S09]  /*3ab0*/  UPRMT UR6, URZ, 0x654, UR6 ;  /* 0x000006543f067896 */ /* 0x000fd20008000006 */
[----:B------:R-:W-:Y:S01]  /*3ac0*/  SYNCS.ARRIVE.TRANS64.RED.A1T0 RZ, [UR6], RZ ;  /* 0x000000ffffff79a7 */ /* 0x000fe20008100406 */
[----:B------:R-:W-:Y:S05]  /*3ad0*/  @P1 BRA `(.L_x_33) ;  /* 0x0000000000041947 */ /* 0x000fea0003800000 */
[----:B------:R-:W-:Y:S01]  /*3ae0*/  BPT.TRAP 0x1 ;  /* 0x000000040000795c */ /* 0x000fe20000300000 */
.L_x_33:
[----:B------:R-:W-:Y:S01]  /*3af0*/  UIADD3 UR21, UR21, 0x1, URZ ;  /* 0x0000000115157890 */ /* 0x000fe2000fffe03f */
[C---:B------:R-:W-:Y:S01]  /*3b00*/  ISETP.GT.AND P2, PT, R6.reuse, 0x2, PT ;  /* 0x000000020600780c */ /* 0x040fe20003f44270 */
[----:B------:R-:W-:Y:S01]  /*3b10*/  UIADD3 UR23, UR23, 0x1, URZ ;  /* 0x0000000117177890 */ /* 0x000fe2000fffe03f */
[----:B------:R-:W-:Y:S01]  /*3b20*/  VIADD R6, R6, 0xffffffff ;  /* 0xffffffff06067836 */ /* 0x000fe20000000000 */
[----:B------:R-:W-:Y:S01]  /*3b30*/  UISETP.NE.AND UP2, UPT, UR21, 0x5, UPT ;  /* 0x000000051500788c */ /* 0x000fe2000bf45270 */
[----:B------:R-:W-:Y:S01]  /*3b40*/  MOV R7, R3 ;  /* 0x0000000300077202 */ /* 0x000fe20000000f00 */
[----:B------:R-:W-:Y:S01]  /*3b50*/  UISETP.NE.AND UP0, UPT, UR23, 0x5, UPT ;  /* 0x000000051700788c */ /* 0x000fe2000bf05270 */
[----:B-1----:R-:W-:Y:S01]  /*3b60*/  IMAD.MOV.U32 R9, RZ, RZ, R4 ;  /* 0x000000ffff097224 */ /* 0x002fe200078e0004 */
[----:B------:R-:W-:Y:S02]  /*3b70*/  USEL UR6, URZ, 0x1, UP2 ;  /* 0x000000013f067887 */ /* 0x000fe40009000000 */
[----:B------:R-:W-:-:S02]  /*3b80*/  USEL UR23, UR23, URZ, UP0 ;  /* 0x0000003f17177287 */ /* 0x000fc40008000000 */
[----:B------:R-:W-:Y:S02]  /*3b90*/  USEL UR21, UR21, URZ, UP2 ;  /* 0x0000003f15157287 */ /* 0x000fe40009000000 */
[----:B------:R-:W-:Y:S01]  /*3ba0*/  LOP3.LUT R5, R88, UR6, RZ, 0x3c, !PT ;  /* 0x0000000658057c12 */ /* 0x000fe2000f8e3cff */
[----:B------:R-:W-:Y:S09]  /*3bb0*/  @P2 BRA `(.L_x_34) ;  /* 0xffffffe400e02947 */ /* 0x000ff2000383ffff */
.L_x_23:
[----:B------:R-:W2:Y:S01]  /*3bc0*/  SHFL.BFLY PT, R5, R0, 0x1, 0x1f ;  /* 0x0c201f0000057f89 */ /* 0x000ea200000e0000 */
[----:B------:R-:W-:Y:S01]  /*3bd0*/  BSSY B0, `(.L_x_35) ;  /* 0x0000023000007945 */ /* 0x000fe20003800000 */
[----:B------:R-:W-:Y:S01]  /*3be0*/  MOV R9, 0x7f800000 ;  /* 0x7f80000000097802 */ /* 0x000fe20000000f00 */
[----:B------:R-:W-:Y:S01]  /*3bf0*/  IMAD.MOV.U32 R10, RZ, RZ, 0x3f800000 ;  /* 0x3f800000ff0a7424 */ /* 0x000fe200078e00ff */
[----:B------:R-:W3:Y:S01]  /*3c00*/  SHFL.BFLY PT, R7, R2, 0x1, 0x1f ;  /* 0x0c201f0002077f89 */ /* 0x000ee200000e0000 */
[----:B------:R-:W-:Y:S02]  /*3c10*/  IMAD.MOV.U32 R11, RZ, RZ, 0x7f800000 ;  /* 0x7f800000ff0b7424 */ /* 0x000fe400078e00ff */
[----:B--2---:R-:W-:Y:S01]  /*3c20*/  FADD R5, R5, R0 ;  /* 0x0000000005057221 */ /* 0x004fe20000000000 */
[----:B---3--:R-:W-:-:S04]  /*3c30*/  FADD R14, R7, R2 ;  /* 0x00000002070e7221 */ /* 0x008fc80000000000 */
[----:B------:R-:W2:Y:S04]  /*3c40*/  SHFL.BFLY PT, R6, R5, 0x2, 0x1f ;  /* 0x0c401f0005067f89 */ /* 0x000ea800000e0000 */
[----:B------:R-:W3:Y:S01]  /*3c50*/  SHFL.BFLY PT, R15, R14, 0x2, 0x1f ;  /* 0x0c401f000e0f7f89 */ /* 0x000ee200000e0000 */
[C---:B--2---:R-:W-:Y:S01]  /*3c60*/  FSETP.NE.AND P0, PT, R5.reuse, -R6, PT ;  /* 0x800000060500720b */ /* 0x044fe20003f05000 */
[----:B------:R-:W-:Y:S01]  /*3c70*/  FADD R2, R5, R6 ;  /* 0x0000000605027221 */ /* 0x000fe20000000000 */
[----:B------:R-:W-:Y:S01]  /*3c80*/  MOV R6, 0x3f800000 ;  /* 0x3f80000000067802 */ /* 0x000fe20000000f00 */
[----:B---3--:R-:W-:-:S10]  /*3c90*/  FADD R8, R14, R15 ;  /* 0x0000000f0e087221 */ /* 0x008fd40000000000 */
[----:B------:R-:W-:Y:S05]  /*3ca0*/  @!P0 BRA `(.L_x_36) ;  /* 0x0000000000548947 */ /* 0x000fea0003800000 */
[----:B------:R-:W-:Y:S01]  /*3cb0*/  IADD3 R0, R2, 0x1800000, RZ ;  /* 0x0180000002007810 */ /* 0x000fe20007ffe0ff */
[----:B------:R-:W-:Y:S03]  /*3cc0*/  BSSY B1, `(.L_x_37) ;  /* 0x000000c000017945 */ /* 0x000fe60003800000 */
[----:B------:R-:W-:-:S04]  /*3cd0*/  LOP3.LUT R0, R0, 0x7f800000, RZ, 0xc0, !PT ;  /* 0x7f80000000007812 */ /* 0x000fc800078ec0ff */
[----:B------:R-:W-:-:S13]  /*3ce0*/  ISETP.GT.U32.AND P0, PT, R0, 0x1ffffff, PT ;  /* 0x01ffffff0000780c */ /* 0x000fda0003f04070 */
[----:B------:R-:W-:Y:S05]  /*3cf0*/  @P0 BRA `(.L_x_38) ;  /* 0x0000000000100947 */ /* 0x000fea0003800000 */
[----:B------:R-:W-:-:S07]  /*3d00*/  MOV R13, 0x3d20 ;  /* 0x00003d20000d7802 */ /* 0x000fce0000000f00 */
[----:B-1----:R-:W-:Y:S05]  /*3d10*/  CALL.REL.NOINC `($__internal_0_$__cuda_sm20_rcp_rn_f32_slowpath) ;  /* 0x0000002400c87944 */ /* 0x002fea0003c00000 */
[----:B------:R-:W-:Y:S01]  /*3d20*/  IMAD.MOV.U32 R6, RZ, RZ, R5 ;  /* 0x000000ffff067224 */ /* 0x000fe200078e0005 */
[----:B------:R-:W-:Y:S06]  /*3d30*/  BRA `(.L_x_39) ;  /* 0x0000000000107947 */ /* 0x000fec0003800000 */
.L_x_38:
[----:B------:R-:W2:Y:S02]  /*3d40*/  MUFU.RCP R5, R2 ;  /* 0x0000000200057308 */ /* 0x000ea40000001000 */
[----:B--2---:R-:W-:-:S04]  /*3d50*/  FFMA R0, R2, R5, -1 ;  /* 0xbf80000002007423 */ /* 0x004fc80000000005 */
[----:B------:R-:W-:-:S04]  /*3d60*/  FADD.FTZ R0, -R0, -RZ ;  /* 0x800000ff00007221 */ /* 0x000fc80000010100 */
[----:B------:R-:W-:-:S07]  /*3d70*/  FFMA R6, R5, R0, R5 ;  /* 0x0000000005067223 */ /* 0x000fce0000000005 */
.L_x_39:
[----:B-1----:R-:W-:Y:S05]  /*3d80*/  BSYNC B1 ;  /* 0x0000000000017941 */ /* 0x002fea0003800000 */
.L_x_37:
[----:B------:R-:W-:Y:S01]  /*3d90*/  FSETP.GEU.AND P0, PT, |R2|, 1.175494350822287508e-38, PT ;  /* 0x008000000200780b */ /* 0x000fe20003f0e200 */
[----:B------:R-:W-:-:S12]  /*3da0*/  ULDC UR4, c[0x0][0x600] ;  /* 0x0001800000047ab9 */ /* 0x000fd80000000800 */
[----:B------:R-:W-:-:S04]  /*3db0*/  @!P0 FMUL R2, R2, 16777216 ;  /* 0x4b80000002028820 */ /* 0x000fc80000400000 */
[----:B------:R-:W1:Y:S02]  /*3dc0*/  MUFU.LG2 R0, R2 ;  /* 0x0000000200007308 */ /* 0x000e640000000c00 */
[----:B-1----:R-:W-:-:S04]  /*3dd0*/  @!P0 FADD R0, R0, -24 ;  /* 0xc1c0000000008421 */ /* 0x002fc80000000000 */
[----:B------:R-:W-:-:S04]  /*3de0*/  FMUL R0, R0, 0.69314718246459960938 ;  /* 0x3f31721800007820 */ /* 0x000fc80000400000 */
[----:B------:R-:W-:-:S07]  /*3df0*/  FFMA R11, R3, UR4, R0 ;  /* 0x00000004030b7c23 */ /* 0x000fce0008000000 */
.L_x_36:
[----:B-1----:R-:W-:Y:S05]  /*3e00*/  BSYNC B0 ;  /* 0x0000000000007941 */ /* 0x002fea0003800000 */
.L_x_35:
[----:B------:R-:W-:Y:S01]  /*3e10*/  FSETP.NE.AND P0, PT, R14, -R15, PT ;  /* 0x8000000f0e00720b */ /* 0x000fe20003f05000 */
[----:B------:R-:W-:Y:S01]  /*3e20*/  ULDC UR4, c[0x0][0x608] ;  /* 0x0001820000047ab9 */ /* 0x000fe20000000800 */
[----:B------:R-:W-:Y:S01]  /*3e30*/  BSSY B0, `(.L_x_40) ;  /* 0x0000029000007945 */ /* 0x000fe20003800000 */
[----:B------:R-:W-:-:S04]  /*3e40*/  FMUL R6, R6, UR4 ;  /* 0x0000000406067c20 */ /* 0x000fc80008400000 */
        /* <DEDUP_REMOVED lines=16> */
[----:B------:R-:W-:Y:S06]  /*3f50*/  @!P0 BRA `(.L_x_41) ;  /* 0x0000000000588947 */ /* 0x000fec0003800000 */
[----:B------:R-:W-:Y:S01]  /*3f60*/  IADD3 R0, R8, 0x1800000, RZ ;  /* 0x0180000008007810 */ /* 0x000fe20007ffe0ff */
[----:B------:R-:W-:Y:S03]  /*3f70*/  BSSY B1, `(.L_x_42) ;  /* 0x000000d000017945 */ /* 0x000fe60003800000 */
[----:B------:R-:W-:-:S04]  /*3f80*/  LOP3.LUT R0, R0, 0x7f800000, RZ, 0xc0, !PT ;  /* 0x7f80000000007812 */ /* 0x000fc800078ec0ff */
[----:B------:R-:W-:-:S13]  /*3f90*/  ISETP.GT.U32.AND P0, PT, R0, 0x1ffffff, PT ;  /* 0x01ffffff0000780c */ /* 0x000fda0003f04070 */
[----:B------:R-:W-:Y:S05]  /*3fa0*/  @P0 BRA `(.L_x_43) ;  /* 0x0000000000140947 */ /* 0x000fea0003800000 */
[----:B------:R-:W-:Y:S01]  /*3fb0*/  IMAD.MOV.U32 R2, RZ, RZ, R8 ;  /* 0x000000ffff027224 */ /* 0x000fe200078e0008 */
[----:B------:R-:W-:-:S07]  /*3fc0*/  MOV R13, 0x3fe0 ;  /* 0x00003fe0000d7802 */ /* 0x000fce0000000f00 */
[----:B------:R-:W-:Y:S05]  /*3fd0*/  CALL.REL.NOINC `($__internal_0_$__cuda_sm20_rcp_rn_f32_slowpath) ;  /* 0x0000002400187944 */ /* 0x000fea0003c00000 */
[----:B------:R-:W-:Y:S01]  /*3fe0*/  MOV R10, R5 ;  /* 0x00000005000a7202 */ /* 0x000fe20000000f00 */
[----:B------:R-:W-:Y:S06]  /*3ff0*/  BRA `(.L_x_44) ;  /* 0x0000000000107947 */ /* 0x000fec0003800000 */
.L_x_43:
[----:B------:R-:W1:Y:S02]  /*4000*/  MUFU.RCP R3, R8 ;  /* 0x0000000800037308 */ /* 0x000e640000001000 */
[----:B-1----:R-:W-:-:S04]  /*4010*/  FFMA R0, R8, R3, -1 ;  /* 0xbf80000008007423 */ /* 0x002fc80000000003 */
[----:B------:R-:W-:-:S04]  /*4020*/  FADD.FTZ R0, -R0, -RZ ;  /* 0x800000ff00007221 */ /* 0x000fc80000010100 */
[----:B------:R-:W-:-:S07]  /*4030*/  FFMA R10, R3, R0, R3 ;  /* 0x00000000030a7223 */ /* 0x000fce0000000003 */
.L_x_44:
[----:B------:R-:W-:Y:S05]  /*4040*/  BSYNC B1 ;  /* 0x0000000000017941 */ /* 0x000fea0003800000 */
.L_x_42:
[----:B------:R-:W-:Y:S01]  /*4050*/  FSETP.GEU.AND P0, PT, |R8|, 1.175494350822287508e-38, PT ;  /* 0x008000000800780b */ /* 0x000fe20003f0e200 */
[----:B------:R-:W-:-:S12]  /*4060*/  ULDC UR4, c[0x0][0x600] ;  /* 0x0001800000047ab9 */ /* 0x000fd80000000800 */
[----:B------:R-:W-:-:S04]  /*4070*/  @!P0 FMUL R8, R8, 16777216 ;  /* 0x4b80000008088820 */ /* 0x000fc80000400000 */
[----:B------:R-:W1:Y:S02]  /*4080*/  MUFU.LG2 R0, R8 ;  /* 0x0000000800007308 */ /* 0x000e640000000c00 */
[----:B-1----:R-:W-:-:S04]  /*4090*/  @!P0 FADD R0, R0, -24 ;  /* 0xc1c0000000008421 */ /* 0x002fc80000000000 */
[----:B------:R-:W-:-:S04]  /*40a0*/  FMUL R9, R0, 0.69314718246459960938 ;  /* 0x3f31721800097820 */ /* 0x000fc80000400000 */
[----:B------:R-:W-:-:S07]  /*40b0*/  FFMA R9, R4, UR4, R9 ;  /* 0x0000000404097c23 */ /* 0x000fce0008000009 */
.L_x_41:
[----:B------:R-:W-:Y:S05]  /*40c0*/  BSYNC B0 ;  /* 0x0000000000007941 */ /* 0x000fea0003800000 */
.L_x_40:
[----:B------:R-:W-:Y:S01]  /*40d0*/  UIADD3 UR4, UR36, -0x1, URZ ;  /* 0xffffffff24047890 */ /* 0x000fe2000fffe03f */
[----:B------:R-:W1:Y:S01]  /*40e0*/  S2R R2, SR_TID.X ;  /* 0x0000000000027919 */ /* 0x000e620000002100 */
[----:B------:R-:W-:Y:S01]  /*40f0*/  ULDC UR5, c[0x0][0x608] ;  /* 0x0001820000057ab9 */ /* 0x000fe20000000800 */
[----:B------:R-:W-:Y:S01]  /*4100*/  ULDC.64 UR8, c[0x0][0x208] ;  /* 0x0000820000087ab9 */ /* 0x000fe20000000a00 */
[----:B------:R-:W-:Y:S02]  /*4110*/  FMUL R10, R10, UR5 ;  /* 0x000000050a0a7c20 */ /* 0x000fe40008400000 */
[----:B------:R-:W-:Y:S01]  /*4120*/  ISETP.NE.AND P0, PT, RZ, UR4, PT ;  /* 0x00000004ff007c0c */ /* 0x000fe2000bf05270 */
[----:B------:R-:W-:-:S03]  /*4130*/  ULEA UR4, UR36, UR37, 0x3 ;  /* 0x0000002524047291 */ /* 0x000fc6000f8e183f */
[----:B------:R-:W-:-:S04]  /*4140*/  SEL R0, RZ, 0x1, P0 ;  /* 0x00000001ff007807 */ /* 0x000fc80000000000 */
[----:B------:R-:W-:-:S04]  /*4150*/  SHF.L.U32 R0, R0, 0x1f, RZ ;  /* 0x0000001f00007819 */ /* 0x000fc800000006ff */
[----:B------:R-:W2:Y:S01]  /*4160*/  SYNCS.PHASECHK.TRANS64.TRYWAIT P0, [UR4+0xe098], R0 ;  /* 0x00e09800ff0075a7 */ /* 0x000ea20008000144 */
[C---:B-1----:R-:W-:Y:S02]  /*4170*/  LOP3.LUT P1, RZ, R2.reuse, 0x3, RZ, 0xc0, !PT ;  /* 0x0000000302ff7812 */ /* 0x042fe4000782c0ff */
[----:B------:R-:W-:Y:S01]  /*4180*/  LOP3.LUT R16, R2, 0x7f, RZ, 0xc0, !PT ;  /* 0x0000007f02107812 */ /* 0x000fe200078ec0ff */
[----:B--2---:R-:W-:Y:S10]  /*4190*/  @!P0 BRA `(.L_x_45) ;  /* 0x0000002000188947 */ /* 0x004ff40003800000 */
.L_x_94:
[----:B------:R-:W-:Y:S01]  /*41a0*/  USHF.L.U32 UR42, UR42, 0x6, URZ ;  /* 0x000000062a2a7899 */ /* 0x000fe2000800063f */
[----:B------:R-:W-:Y:S01]  /*41b0*/  BSSY B0, `(.L_x_46) ;  /* 0x0000018000007945 */ /* 0x000fe20003800000 */
[----:B------:R-:W-:-:S03]  /*41c0*/  SHF.R.U32.HI R17, RZ, 0x5, R16 ;  /* 0x00000005ff117819 */ /* 0x000fc60000011610 */
[----:B------:R-:W-:Y:S07]  /*41d0*/  @P1 BRA `(.L_x_47) ;  /* 0x0000000000541947 */ /* 0x000fee0003800000 */
[----:B------:R-:W2:Y:S01]  /*41e0*/  S2UR UR4, SR_CTAID.Y ;  /* 0x00000000000479c3 */ /* 0x000ea20000002600 */
[----:B-1----:R-:W-:Y:S01]  /*41f0*/  SHF.R.U32.HI R0, RZ, 0x2, R2 ;  /* 0x00000002ff007819 */ /* 0x002fe20000011602 */
[----:B------:R-:W-:Y:S01]  /*4200*/  IMAD.SHL.U32 R3, R17, 0x10, RZ ;  /* 0x0000001011037824 */ /* 0x000fe200078e00ff */
[----:B------:R-:W-:Y:S02]  /*4210*/  ULDC.64 UR6, c[0x0][0x688] ;  /* 0x0001a20000067ab9 */ /* 0x000fe40000000a00 */
[----:B------:R-:W-:-:S03]  /*4220*/  LOP3.LUT R0, R0, 0x7, RZ, 0xc0, !PT ;  /* 0x0000000700007812 */ /* 0x000fc600078ec0ff */
[----:B------:R-:W1:Y:S01]  /*4230*/  S2UR UR5, SR_CTAID.Z ;  /* 0x00000000000579c3 */ /* 0x000e620000002700 */
[----:B------:R-:W-:-:S04]  /*4240*/  LOP3.LUT R0, R3, 0xfffffff0, R0, 0xe2, !PT ;  /* 0xfffffff003007812 */ /* 0x000fc800078ee200 */
[----:B------:R-:W-:-:S05]  /*4250*/  IADD3 R3, R0, UR42, RZ ;  /* 0x0000002a00037c10 */ /* 0x000fca000fffe0ff */
[----:B------:R-:W-:Y:S01]  /*4260*/  VIADD R2, R3, 0x8 ;  /* 0x0000000803027836 */ /* 0x000fe20000000000 */
[----:B--2---:R-:W-:-:S04]  /*4270*/  UIMAD UR4, UR4, UR6, UR42 ;  /* 0x00000006040472a4 */ /* 0x004fc8000f8e022a */
[----:B-1----:R-:W-:-:S03]  /*4280*/  UIMAD UR4, UR5, UR7, UR4 ;  /* 0x00000007050472a4 */ /* 0x002fc6000f8e0204 */
[----:B------:R-:W-:Y:S02]  /*4290*/  ULDC UR5, c[0x0][0x288] ;  /* 0x0000a20000057ab9 */ /* 0x000fe40000000800 */
[----:B------:R-:W-:Y:S02]  /*42a0*/  ISETP.GE.U32.AND P0, PT, R3, UR5, PT ;  /* 0x0000000503007c0c */ /* 0x000fe4000bf06070 */
[----:B------:R-:W-:Y:S02]  /*42b0*/  IADD3 R0, P2, R0, UR4, RZ ;  /* 0x0000000400007c10 */ /* 0x000fe4000ff5e0ff */
[----:B------:R-:W-:Y:S01]  /*42c0*/  ISETP.GE.U32.AND P1, PT, R2, UR5, PT ;  /* 0x0000000502007c0c */ /* 0x000fe2000bf26070 */
[----:B------:R-:W-:Y:S01]  /*42d0*/  ULDC.64 UR4, c[0x0][0x680] ;  /* 0x0001a00000047ab9 */ /* 0x000fe20000000a00 */
[----:B------:R-:W-:Y:S02]  /*42e0*/  IADD3.X R3, RZ, RZ, RZ, P2, !PT ;  /* 0x000000ffff037210 */ /* 0x000fe400017fe4ff */
[----:B------:R-:W-:-:S04]  /*42f0*/  LEA R2, P2, R0, UR4, 0x2 ;  /* 0x0000000400027c11 */ /* 0x000fc8000f8410ff */
[----:B------:R-:W-:-:S05]  /*4300*/  LEA.HI.X R3, R0, UR5, R3, 0x2, P2 ;  /* 0x0000000500037c11 */ /* 0x000fca00090f1403 */
[----:B------:R2:W-:Y:S04]  /*4310*/  @!P0 STG.E desc[UR8][R2.64], R11 ;  /* 0x0000000b02008986 */ /* 0x0005e8000c101908 */
[----:B------:R2:W-:Y:S02]  /*4320*/  @!P1 STG.E desc[UR8][R2.64+0x20], R9 ;  /* 0x0000200902009986 */ /* 0x0005e4000c101908 */
.L_x_47:
[----:B------:R-:W-:Y:S05]  /*4330*/  BSYNC B0 ;  /* 0x0000000000007941 */ /* 0x000fea0003800000 */
.L_x_46:
[----:B------:R-:W-:Y:S01]  /*4340*/  ULDC.64 UR4, c[0x0][0x730] ;  /* 0x0001cc0000047ab9 */ /* 0x000fe20000000a00 */
[-C--:B------:R-:W-:Y:S01]  /*4350*/  FMUL R58, R58, R10.reuse ;  /* 0x0000000a3a3a7220 */ /* 0x080fe20000400000 */
[----:B------:R-:W-:Y:S01]  /*4360*/  ISETP.NE.U32.AND P0, PT, RZ, UR4, PT ;  /* 0x00000004ff007c0c */ /* 0x000fe2000bf05070 */
[-C--:B------:R-:W-:Y:S01]  /*4370*/  FMUL R38, R59, R10.reuse ;  /* 0x0000000a3b267220 */ /* 0x080fe20000400000 */
[-C--:B------:R-:W-:Y:S01]  /*4380*/  FMUL R62, R62, R10.reuse ;  /* 0x0000000a3e3e7220 */ /* 0x080fe20000400000 */
[-C--:B------:R-:W-:Y:S01]  /*4390*/  FMUL R40, R63, R10.reuse ;  /* 0x0000000a3f287220 */ /* 0x080fe20000400000 */
[----:B------:R-:W-:Y:S01]  /*43a0*/  ISETP.NE.AND.EX P0, PT, RZ, UR5, PT, P0 ;  /* 0x00000005ff007c0c */ /* 0x000fe2000bf05300 */
        /* <DEDUP_REMOVED lines=12> */
[----:B------:R-:W-:Y:S06]  /*4470*/  @P0 BRA `(.L_x_48) ;  /* 0x0000000000200947 */ /* 0x000fec0003800000 */
[----:B------:R-:W-:Y:S02]  /*4480*/  ULDC.64 UR4, c[0x0][0x728] ;  /* 0x0001ca0000047ab9 */ /* 0x000fe40000000a00 */
[----:B------:R-:W-:-:S04]  /*4490*/  ISETP.NE.U32.AND P0, PT, RZ, UR4, PT ;  /* 0x00000004ff007c0c */ /* 0x000fc8000bf05070 */
[----:B------:R-:W-:-:S13]  /*44a0*/  ISETP.NE.AND.EX P0, PT, RZ, UR5, PT, P0 ;  /* 0x00000005ff007c0c */ /* 0x000fda000bf05300 */
[----:B------:R-:W-:Y:S05]  /*44b0*/  @!P0 BRA `(.L_x_49) ;  /* 0x00000000000c8947 */ /* 0x000fea0003800000 */
[----:B-12---:R-:W1:Y:S02]  /*44c0*/  LDC.64 R2, c[0x0][0x728] ;  /* 0x0001ca00ff027b82 */ /* 0x006e640000000a00 */
[----:B-1----:R4:W5:Y:S01]  /*44d0*/  LDG.E R2, desc[UR8][R2.64] ;  /* 0x0000000802027981 */ /* 0x002962000c1e1900 */
[----:B------:R-:W-:Y:S05]  /*44e0*/  BRA `(.L_x_48) ;  /* 0x0000000000047947 */ /* 0x000fea0003800000 */
.L_x_49:
[----:B--2---:R-:W3:Y:S02]  /*44f0*/  LDC R2, c[0x0][0x720] ;  /* 0x0001c800ff027b82 */ /* 0x004ee40000000800 */
.L_x_48:
[----:B-1----:R-:W-:Y:S01]  /*4500*/  MOV R0, RZ ;  /* 0x000000ff00007202 */ /* 0x002fe20000000f00 */
[----:B---3-5:R-:W-:-:S03]  /*4510*/  IMAD.MOV.U32 R35, RZ, RZ, R2 ;  /* 0x000000ffff237224 */ /* 0x028fc600078e0002 */
[----:B------:R-:W-:-:S13]  /*4520*/  LOP3.LUT P0, RZ, R0, 0x1bf, RZ, 0xc0, !PT ;  /* 0x000001bf00ff7812 */ /* 0x000fda000780c0ff */
[----:B------:R-:W-:Y:S05]  /*4530*/  @!P0 BRA `(.L_x_50) ;  /* 0x0000000000408947 */ /* 0x000fea0003800000 */
[----:B------:R-:W-:Y:S01]  /*4540*/  MOV R0, 0x0 ;  /* 0x0000000000007802 */ /* 0x000fe20000000f00 */
[----:B------:R-:W-:Y:S01]  /*4550*/  ULDC.64 UR4, c[0x4][0x68] ;  /* 0x01001a0000047ab9 */ /* 0x000fe20000000a00 */
[----:B------:R-:W-:Y:S01]  /*4560*/  ULDC.64 UR6, c[0x4][0x8] ;  /* 0x0100020000067ab9 */ /* 0x000fe20000000a00 */
[----:B------:R-:W-:Y:S01]  /*4570*/  MOV R4, UR4 ;  /* 0x0000000400047c02 */ /* 0x000fe20008000f00 */
[----:B--2-4-:R1:W2:Y:S01]  /*4580*/  LDC.64 R2, c[0x4][R0] ;  /* 0x0100000000027b82 */ /* 0x0142a20000000a00 */
[----:B------:R-:W-:Y:S01]  /*4590*/  IMAD.U32 R5, RZ, RZ, UR5 ;  /* 0x00000005ff057e24 */ /* 0x000fe2000f8e00ff */
[----:B------:R-:W-:Y:S01]  /*45a0*/  ULDC.64 UR4, c[0x4][0x70] ;  /* 0x01001c0000047ab9 */ /* 0x000fe20000000a00 */
[----:B------:R-:W-:Y:S01]  /*45b0*/  MOV R10, UR6 ;  /* 0x00000006000a7c02 */ /* 0x000fe20008000f00 */
[----:B------:R-:W-:Y:S01]  /*45c0*/  IMAD.U32 R7, RZ, RZ, UR5 ;  /* 0x00000005ff077e24 */ /* 0x000fe2000f8e00ff */
[----:B------:R-:W-:Y:S01]  /*45d0*/  MOV R6, UR4 ;  /* 0x0000000400067c02 */ /* 0x000fe20008000f00 */
[----:B------:R-:W-:Y:S01]  /*45e0*/  IMAD.U32 R11, RZ, RZ, UR7 ;  /* 0x00000007ff0b7e24 */ /* 0x000fe2000f8e00ff */
[----:B------:R-:W-:Y:S01]  /*45f0*/  MOV R8, 0x70 ;  /* 0x0000007000087802 */ /* 0x000fe20000000f00 */
[----:B------:R-:W-:Y:S01]  /*4600*/  IMAD.MOV.U32 R12, RZ, RZ, 0x1 ;  /* 0x00000001ff0c7424 */ /* 0x000fe200078e00ff */
[----:B-1----:R-:W-:-:S07]  /*4610*/  MOV R13, RZ ;  /* 0x000000ff000d7202 */ /* 0x002fce0000000f00 */
[----:B------:R-:W-:-:S07]  /*4620*/  LEPC R20, `(.L_x_50) ;  /* 0x000000001014794e */ /* 0x000fce0000000000 */
[----:B--2---:R-:W-:Y:S05]  /*4630*/  CALL.ABS.NOINC R2 ;  /* 0x0000000002007343 */ /* 0x004fea0003c00000 */
.L_x_50:
[----:B------:R-:W-:Y:S01]  /*4640*/  UIADD3 UR4, UR36, -0x1, URZ ;  /* 0xffffffff24047890 */ /* 0x000fe2000fffe03f */
[----:B------:R-:W-:-:S05]  /*4650*/  IMAD.U32 R18, RZ, RZ, UR37 ;  /* 0x00000025ff127e24 */ /* 0x000fca000f8e00ff */
[----:B--2-4-:R-:W-:-:S05]  /*4660*/  MOV R3, UR4 ;  /* 0x0000000400037c02 */ /* 0x014fca0008000f00 */
[----:B------:R-:W-:-:S05]  /*4670*/  IMAD R18, R3, 0x2200, R18 ;  /* 0x0000220003127824 */ /* 0x000fca00078e0212 */
[----:B------:R-:W-:-:S13]  /*4680*/  LOP3.LUT P0, RZ, R18, 0x1b0, RZ, 0xc0, !PT ;  /* 0x000001b012ff7812 */ /* 0x000fda000780c0ff */
[----:B------:R-:W-:Y:S05]  /*4690*/  @!P0 BRA `(.L_x_51) ;  /* 0x0000000000408947 */ /* 0x000fea0003800000 */
[----:B------:R-:W-:Y:S01]  /*46a0*/  MOV R0, 0x0 ;  /* 0x0000000000007802 */ /* 0x000fe20000000f00 */
[----:B------:R-:W-:Y:S01]  /*46b0*/  ULDC.64 UR4, c[0x4][0x68] ;  /* 0x01001a0000047ab9 */ /* 0x000fe20000000a00 */
[----:B------:R-:W-:Y:S01]  /*46c0*/  ULDC.64 UR6, c[0x4][0x8] ;  /* 0x0100020000067ab9 */ /* 0x000fe20000000a00 */
[----:B------:R-:W-:Y:S01]  /*46d0*/  IMAD.U32 R4, RZ, RZ, UR4 ;  /* 0x00000004ff047e24 */ /* 0x000fe2000f8e00ff */
[----:B------:R1:W2:Y:S01]  /*46e0*/  LDC.64 R2, c[0x4][R0] ;  /* 0x0100000000027b82 */ /* 0x0002a20000000a00 */
[----:B------:R-:W-:Y:S01]  /*46f0*/  MOV R5, UR5 ;  /* 0x0000000500057c02 */ /* 0x000fe20008000f00 */
[----:B------:R-:W-:Y:S01]  /*4700*/  ULDC.64 UR4, c[0x4][0x70] ;  /* 0x01001c0000047ab9 */ /* 0x000fe20000000a00 */
[----:B------:R-:W-:Y:S01]  /*4710*/  IMAD.U32 R10, RZ, RZ, UR6 ;  /* 0x00000006ff0a7e24 */ /* 0x000fe2000f8e00ff */
[----:B------:R-:W-:Y:S01]  /*4720*/  MOV R7, UR5 ;  /* 0x0000000500077c02 */ /* 0x000fe20008000f00 */
[----:B------:R-:W-:Y:S01]  /*4730*/  IMAD.U32 R6, RZ, RZ, UR4 ;  /* 0x00000004ff067e24 */ /* 0x000fe2000f8e00ff */
[----:B------:R-:W-:Y:S01]  /*4740*/  MOV R11, UR7 ;  /* 0x00000007000b7c02 */ /* 0x000fe20008000f00 */
[----:B------:R-:W-:Y:S01]  /*4750*/  IMAD.MOV.U32 R8, RZ, RZ, 0x70 ;  /* 0x00000070ff087424 */ /* 0x000fe200078e00ff */
[----:B------:R-:W-:Y:S01]  /*4760*/  MOV R12, 0x1 ;  /* 0x00000001000c7802 */ /* 0x000fe20000000f00 */
[----:B-1----:R-:W-:-:S07]  /*4770*/  IMAD.MOV.U32 R13, RZ, RZ, RZ ;  /* 0x000000ffff0d7224 */ /* 0x002fce00078e00ff */
[----:B------:R-:W-:-:S07]  /*4780*/  LEPC R20, `(.L_x_51) ;  /* 0x000000001014794e */ /* 0x000fce0000000000 */
[----:B--2---:R-:W-:Y:S05]  /*4790*/  CALL.ABS.NOINC R2 ;  /* 0x0000000002007343 */ /* 0x004fea0003c00000 */
.L_x_51:
[----:B------:R-:W1:Y:S01]  /*47a0*/  S2R R5, SR_TID.X ;  /* 0x0000000000057919 */ /* 0x000e620000002100 */
[----:B------:R-:W-:Y:S01]  /*47b0*/  ULDC.64 UR4, c[0x0][0x730] ;  /* 0x0001cc0000047ab9 */ /* 0x000fe20000000a00 */
[----:B------:R-:W-:Y:S01]  /*47c0*/  VIADD R16, R16, 0x1f ;  /* 0x0000001f10107836 */ /* 0x000fe20000000000 */
[----:B------:R-:W-:-:S04]  /*47d0*/  ISETP.NE.U32.AND P0, PT, RZ, UR4, PT ;  /* 0x00000004ff007c0c */ /* 0x000fc8000bf05070 */
[----:B------:R-:W-:Y:S02]  /*47e0*/  ISETP.NE.AND.EX P0, PT, RZ, UR5, PT, P0 ;  /* 0x00000005ff007c0c */ /* 0x000fe4000bf05300 */
[----:B------:R-:W-:-:S11]  /*47f0*/  ISETP.GT.U32.AND P1, PT, R16, 0x3e, PT ;  /* 0x0000003e1000780c */ /* 0x000fd60003f24070 */
[----:B------:R-:W2:Y:S01]  /*4800*/  @P0 LDC R35, c[0x0][0x720] ;  /* 0x0001c800ff230b82 */ /* 0x000ea20000000800 */
[C---:B-1----:R-:W-:Y:S02]  /*4810*/  SHF.L.U32 R0, R5.reuse, 0x5, RZ ;  /* 0x0000000505007819 */ /* 0x042fe400000006ff */
[----:B------:R-:W-:Y:S02]  /*4820*/  SHF.R.U32.HI R3, RZ, 0x1, R5 ;  /* 0x00000001ff037819 */ /* 0x000fe40000011605 */
[C---:B------:R-:W-:Y:S02]  /*4830*/  LOP3.LUT R2, R0.reuse, 0xc0, RZ, 0xc0, !PT ;  /* 0x000000c000027812 */ /* 0x040fe400078ec0ff */
[----:B------:R-:W-:Y:S02]  /*4840*/  LOP3.LUT R4, R0, 0x20, RZ, 0xc0, !PT ;  /* 0x0000002000047812 */ /* 0x000fe400078ec0ff */
[----:B------:R-:W-:Y:S01]  /*4850*/  LOP3.LUT R2, R2, 0x8, R3, 0xf8, !PT ;  /* 0x0000000802027812 */ /* 0x000fe200078ef803 */
[----:B------:R-:W-:Y:S01]  /*4860*/  IMAD.SHL.U32 R3, R5, 0x4, RZ ;  /* 0x0000000405037824 */ /* 0x000fe200078e00ff */
[----:B------:R-:W-:-:S02]  /*4870*/  LEA R4, R17, R4, 0x9 ;  /* 0x0000000411047211 */ /* 0x000fc400078e48ff */
[----:B------:R-:W-:Y:S01]  /*4880*/  LOP3.LUT R0, R0, 0x100, RZ, 0xc0, !PT ;  /* 0x0000010000007812 */ /* 0x000fe200078ec0ff */
[-C--:B--2---:R-:W-:Y:S01]  /*4890*/  FMUL R9, R24, R35.reuse ;  /* 0x0000002318097220 */ /* 0x084fe20000400000 */
[----:B------:R-:W-:Y:S01]  /*48a0*/  LOP3.LUT R3, R2, 0x18, R3, 0x78, !PT ;  /* 0x0000001802037812 */ /* 0x000fe200078e7803 */
[-C--:B------:R-:W-:Y:S01]  /*48b0*/  FMUL R16, R30, R35.reuse ;  /* 0x000000231e107220 */ /* 0x080fe20000400000 */
[----:B------:R-:W-:Y:S01]  /*48c0*/  LOP3.LUT P0, RZ, R5, 0x4, RZ, 0xc0, !PT ;  /* 0x0000000405ff7812 */ /* 0x000fe2000780c0ff */
[-C--:B------:R-:W-:Y:S01]  /*48d0*/  FMUL R5, R22, R35.reuse ;  /* 0x0000002316057220 */ /* 0x080fe20000400000 */
[----:B------:R-:W-:Y:S01]  /*48e0*/  IADD3 R3, R3, R4, R0 ;  /* 0x0000000403037210 */ /* 0x000fe20007ffe000 */
        /* <DEDUP_REMOVED lines=15> */
[----:B------:R-:W-:Y:S01]  /*49e0*/  F2FP.BF16.F32.PACK_AB R36, R5, R0 ;  /* 0x000000000524723e */ /* 0x000fe200000010ff */
[-C--:B------:R-:W-:Y:S01]  /*49f0*/  FMUL R22, R32, R35.reuse ;  /* 0x0000002320167220 */ /* 0x080fe20000400000 */
[----:B------:R-:W-:Y:S01]  /*4a00*/  MOV R0, 0x10 ;  /* 0x0000001000007802 */ /* 0x000fe20000000f00 */
[-C--:B------:R-:W-:Y:S01]  /*4a10*/  FMUL R21, R72, R35.reuse ;  /* 0x0000002348157220 */ /* 0x080fe20000400000 */
[----:B------:R-:W-:Y:S01]  /*4a20*/  F2FP.BF16.F32.PACK_AB R38, R9, R4 ;  /* 0x000000040926723e */ /* 0x000fe200000010ff */
        /* <DEDUP_REMOVED lines=12> */
[----:B------:R-:W-:Y:S01]  /*4af0*/  FMUL R35, R86, R35 ;  /* 0x0000002356237220 */ /* 0x000fe20000400000 */
[----:B------:R-:W-:Y:S01]  /*4b00*/  F2FP.BF16.F32.PACK_AB R9, R15, R10 ;  /* 0x0000000a0f09723e */ /* 0x000fe200000010ff */
[----:B------:R-:W-:Y:S01]  /*4b10*/  IMAD R3, R3, 0x2, R18 ;  /* 0x0000000203037824 */ /* 0x000fe200078e0212 */
[----:B------:R-:W-:-:S02]  /*4b20*/  F2FP.BF16.F32.PACK_AB R37, R7, R2 ;  /* 0x000000020725723e */ /* 0x000fc400000010ff */
[----:B------:R-:W-:Y:S02]  /*4b30*/  F2FP.BF16.F32.PACK_AB R8, R13, R8 ;  /* 0x000000080d08723e */ /* 0x000fe400000010ff */
[----:B------:R-:W-:Y:S02]  /*4b40*/  F2FP.BF16.F32.PACK_AB R10, R17, R12 ;  /* 0x0000000c110a723e */ /* 0x000fe400000010ff */
[----:B------:R-:W-:Y:S02]  /*4b50*/  F2FP.BF16.F32.PACK_AB R11, R19, R14 ;  /* 0x0000000e130b723e */ /* 0x000fe400000010ff */
[----:B------:R-:W-:Y:S01]  /*4b60*/  SEL R0, R0, 0xfffffff0, !P0 ;  /* 0xfffffff000007807 */ /* 0x000fe20004000000 */
[----:B------:R-:W-:Y:S06]  /*4b70*/  @P1 BRA `(.L_x_52) ;  /* 0x0000000000041947 */ /* 0x000fec0003800000 */
[----:B------:R-:W-:-:S04]  /*4b80*/  DEPBAR.LE SB0, 0x1 ;  /* 0x000080400000791a */ /* 0x000fc80000000000 */
.L_x_52:
[----:B------:R-:W-:Y:S05]  /*4b90*/  WARPSYNC.ALL ;  /* 0x0000000000007948 */ /* 0x000fea0003800000 */
[----:B------:R-:W-:Y:S01]  /*4ba0*/  BAR.SYNC.DEFER_BLOCKING 0x1, 0x80 ;  /* 0x0042000000007b1d */ /* 0x000fe20000010000 */
[----:B------:R-:W-:Y:S02]  /*4bb0*/  LEA R0, R0, R3, 0x1 ;  /* 0x0000000300007211 */ /* 0x000fe400078e08ff */
[----:B------:R-:W-:Y:S02]  /*4bc0*/  F2FP.BF16.F32.PACK_AB R4, R16, R21 ;  /* 0x000000151004723e */ /* 0x000fe400000010ff */
[----:B------:R-:W-:Y:S01]  /*4bd0*/  F2FP.BF16.F32.PACK_AB R5, R20, R23 ;  /* 0x000000171405723e */ /* 0x000fe200000010ff */
[----:B------:R-:W-:Y:S01]  /*4be0*/  BSSY B0, `(.L_x_53) ;  /* 0x000001b000007945 */ /* 0x000fe20003800000 */
[----:B------:R-:W-:-:S02]  /*4bf0*/  F2FP.BF16.F32.PACK_AB R6, R22, R25 ;  /* 0x000000191606723e */ /* 0x000fc400000010ff */
[----:B------:R-:W-:Y:S02]  /*4c00*/  F2FP.BF16.F32.PACK_AB R7, R24, R27 ;  /* 0x0000001b1807723e */ /* 0x000fe400000010ff */
[----:B------:R-:W-:Y:S02]  /*4c10*/  F2FP.BF16.F32.PACK_AB R12, R26, R29 ;  /* 0x0000001d1a0c723e */ /* 0x000fe400000010ff */
[----:B------:R-:W-:Y:S02]  /*4c20*/  F2FP.BF16.F32.PACK_AB R13, R28, R31 ;  /* 0x0000001f1c0d723e */ /* 0x000fe400000010ff */
[----:B------:R-:W-:Y:S02]  /*4c30*/  F2FP.BF16.F32.PACK_AB R14, R30, R33 ;  /* 0x000000211e0e723e */ /* 0x000fe400000010ff */
[----:B------:R-:W-:Y:S01]  /*4c40*/  F2FP.BF16.F32.PACK_AB R15, R32, R35 ;  /* 0x00000023200f723e */ /* 0x000fe200000010ff */
[----:B------:R1:W-:Y:S04]  /*4c50*/  STSM.16.M88.4 [R3], R36 ;  /* 0x0000002403007844 */ /* 0x0003e80000000200 */
[----:B------:R1:W-:Y:S01]  /*4c60*/  STSM.16.M88.4 [R0], R8 ;  /* 0x0000000800007844 */ /* 0x0003e20000000200 */
[----:B------:R-:W-:Y:S01]  /*4c70*/  @!PT LDS RZ, [RZ] ;  /* 0x00000000fffff984 */ /* 0x000fe20000000800 */
[----:B------:R-:W-:Y:S01]  /*4c80*/  @!PT LDS RZ, [RZ] ;  /* 0x00000000fffff984 */ /* 0x000fe20000000800 */
[----:B------:R-:W-:Y:S01]  /*4c90*/  @!PT LDS RZ, [RZ] ;  /* 0x00000000fffff984 */ /* 0x000fe20000000800 */
[----:B------:R-:W-:Y:S01]  /*4ca0*/  @!PT LDS RZ, [RZ] ;  /* 0x00000000fffff984 */ /* 0x000fe20000000800 */
[----:B------:R2:W-:Y:S06]  /*4cb0*/  MEMBAR.ALL.CTA ;  /* 0x0000000000007992 */ /* 0x0005ec0000008000 */
[----:B--2---:R-:W2:Y:S02]  /*4cc0*/  FENCE.VIEW.ASYNC.S ;  /* 0x00000000000073c6 */ /* 0x004ea40000000000 */
[----:B--2---:R-:W-:Y:S06]  /*4cd0*/  BAR.SYNC.DEFER_BLOCKING 0x1, 0x80 ;  /* 0x0042000000007b1d */ /* 0x004fec0000010000 */
[----:B------:R-:W-:Y:S05]  /*4ce0*/  @P1 BRA `(.L_x_54) ;  /* 0x0000000000281947 */ /* 0x000fea0003800000 */
[----:B------:R-:W-:Y:S01]  /*4cf0*/  S2UR UR44, SR_CTAID.Z ;  /* 0x00000000002c79c3 */ /* 0x000fe20000002700 */
[----:B------:R-:W-:Y:S01]  /*4d00*/  ULDC.64 UR4, c[0x0][0x198] ;  /* 0x0000660000047ab9 */ /* 0x000fe20000000a00 */
[----:B------:R-:W-:Y:S01]  /*4d10*/  R2UR UR40, R18 ;  /* 0x00000000122872ca */ /* 0x000fe200000e0000 */
[----:B------:R-:W-:Y:S01]  /*4d20*/  UIADD3 UR4, UP0, UR4, 0x670, URZ ;  /* 0x0000067004047890 */ /* 0x000fe2000ff1e03f */
[----:B------:R-:W-:-:S03]  /*4d30*/  UMOV UR41, URZ ;  /* 0x0000003f00297c82 */ /* 0x000fc60008000000 */
[----:B------:R-:W-:Y:S01]  /*4d40*/  UIADD3.X UR5, URZ, UR5, URZ, UP0, !UPT ;  /* 0x000000053f057290 */ /* 0x000fe200087fe43f */
[----:B------:R-:W2:Y:S08]  /*4d50*/  S2UR UR43, SR_CTAID.Y ;  /* 0x00000000002b79c3 */ /* 0x000eb00000002600 */
[----:B--2---:R2:W-:Y:S01]  /*4d60*/  UTMASTG.4D [UR40], [UR4] ;  /* 0x00000028040073b5 */ /* 0x0045e20008018000 */
[----:B------:R0:W-:Y:S01]  /*4d70*/  UTMACMDFLUSH ;  /* 0x00000000000079b7 */ /* 0x0001e20000000000 */
[----:B--2---:R-:W-:-:S04]  /*4d80*/  DEPBAR.LE SB0, 0x1 ;  /* 0x000080400000791a */ /* 0x004fc80000000000 */
.L_x_54:
[----:B------:R-:W-:Y:S05]  /*4d90*/  BSYNC B0 ;  /* 0x0000000000007941 */ /* 0x000fea0003800000 */
.L_x_53:
[----:B------:R-:W-:Y:S06]  /*4da0*/  BAR.SYNC.DEFER_BLOCKING 0x1, 0x80 ;  /* 0x0042000000007b1d */ /* 0x000fec0000010000 */
[----:B------:R-:W-:Y:S01]  /*4db0*/  BSSY B0, `(.L_x_55) ;  /* 0x0000015000007945 */ /* 0x000fe20003800000 */
[----:B------:R2:W-:Y:S04]  /*4dc0*/  STSM.16.M88.4 [R3+0x1000], R4 ;  /* 0x0010000403007844 */ /* 0x0005e80000000200 */
[----:B------:R2:W-:Y:S01]  /*4dd0*/  STSM.16.M88.4 [R0+0x1000], R12 ;  /* 0x0010000c00007844 */ /* 0x0005e20000000200 */
[----:B------:R-:W-:Y:S01]  /*4de0*/  @!PT LDS RZ, [RZ] ;  /* 0x00000000fffff984 */ /* 0x000fe20000000800 */
[----:B------:R-:W-:Y:S01]  /*4df0*/  @!PT LDS RZ, [RZ] ;  /* 0x00000000fffff984 */ /* 0x000fe20000000800 */
[----:B------:R-:W-:Y:S01]  /*4e00*/  @!PT LDS RZ, [RZ] ;  /* 0x00000000fffff984 */ /* 0x000fe20000000800 */
[----:B------:R-:W-:Y:S01]  /*4e10*/  @!PT LDS RZ, [RZ] ;  /* 0x00000000fffff984 */ /* 0x000fe20000000800 */
[----:B------:R3:W-:Y:S06]  /*4e20*/  MEMBAR.ALL.CTA ;  /* 0x0000000000007992 */ /* 0x0007ec0000008000 */
[----:B---3--:R-:W3:Y:S02]  /*4e30*/  FENCE.VIEW.ASYNC.S ;  /* 0x00000000000073c6 */ /* 0x008ee40000000000 */
[----:B---3--:R-:W-:Y:S06]  /*4e40*/  BAR.SYNC.DEFER_BLOCKING 0x1, 0x80 ;  /* 0x0042000000007b1d */ /* 0x008fec0000010000 */
[----:B------:R-:W-:Y:S05]  /*4e50*/  @P1 BRA `(.L_x_56) ;  /* 0x0000000000281947 */ /* 0x000fea0003800000 */
[----:B------:R-:W-:Y:S01]  /*4e60*/  S2UR UR44, SR_CTAID.Z ;  /* 0x00000000002c79c3 */ /* 0x000fe20000002700 */
[----:B------:R-:W-:Y:S01]  /*4e70*/  R2UR UR40, R18 ;  /* 0x00000000122872ca */ /* 0x000fe200000e0000 */
[----:B------:R-:W-:Y:S01]  /*4e80*/  ULDC.64 UR4, c[0x0][0x198] ;  /* 0x0000660000047ab9 */ /* 0x000fe20000000a00 */
[----:B------:R-:W-:Y:S01]  /*4e90*/  UMOV UR41, 0x20 ;  /* 0x0000002000297882 */ /* 0x000fe20000000000 */
[----:B------:R-:W-:-:S04]  /*4ea0*/  UIADD3 UR4, UP0, UR4, 0x670, URZ ;  /* 0x0000067004047890 */ /* 0x000fc8000ff1e03f */
[----:B------:R-:W3:Y:S01]  /*4eb0*/  S2UR UR43, SR_CTAID.Y ;  /* 0x00000000002b79c3 */ /* 0x000ee20000002600 */
[----:B------:R-:W-:-:S05]  /*4ec0*/  UIADD3.X UR5, URZ, UR5, URZ, UP0, !UPT ;  /* 0x000000053f057290 */ /* 0x000fca00087fe43f */
[----:B------:R-:W-:-:S09]  /*4ed0*/  UIADD3 UR40, UR40, 0x1000, URZ ;  /* 0x0000100028287890 */ /* 0x000fd2000fffe03f */
[----:B---3--:R3:W-:Y:S02]  /*4ee0*/  UTMASTG.4D [UR40], [UR4] ;  /* 0x00000028040073b5 */ /* 0x0087e40008018000 */
[----:B---3--:R0:W-:Y:S02]  /*4ef0*/  UTMACMDFLUSH ;  /* 0x00000000000079b7 */ /* 0x0081e40000000000 */
.L_x_56:
[----:B------:R-:W-:Y:S05]  /*4f00*/  BSYNC B0 ;  /* 0x0000000000007941 */ /* 0x000fea0003800000 */
.L_x_55:
[----:B------:R-:W-:Y:S01]  /*4f10*/  UIADD3 UR36, UR36, -0x1, URZ ;  /* 0xffffffff24247890 */ /* 0x000fe2000fffe03f */
[----:B------:R-:W-:-:S04]  /*4f20*/  DEPBAR.LE SB0, 0x0 ;  /* 0x000080000000791a */ /* 0x000fc80000000000 */
[----:B------:R-:W-:-:S04]  /*4f30*/  USHF.L.U32 UR4, UR36, 0x3, URZ ;  /* 0x0000000324047899 */ /* 0x000fc8000800063f */
[----:B------:R-:W-:-:S04]  /*4f40*/  ULOP3.LUT UR4, UR4, 0x8, URZ, 0xe2, !UPT ;  /* 0x0000000804047892 */ /* 0x000fc8000f8ee23f */
[----:B------:R-:W-:-:S06]  /*4f50*/  ULOP3.LUT UR4, UR4, 0x18, URZ, 0x3c, !UPT ;  /* 0x0000001804047892 */ /* 0x000fcc000f8e3c3f */
[----:B-12---:R-:W-:-:S04]  /*4f60*/  IMAD.U32 R0, RZ, RZ, UR4 ;  /* 0x00000004ff007e24 */ /* 0x006fc8000f8e00ff */
[----:B------:R-:W-:Y:S01]  /*4f70*/  SYNCS.ARRIVE.TRANS64.A1T0 RZ, [R0+UR37+0xe090], RZ ;  /* 0x00e090ff00ff79a7 */ /* 0x000fe20008100025 */
[----:B------:R-:W-:Y:S05]  /*4f80*/  EXIT ;  /* 0x000000000000794d */ /* 0x000fea0003800000 */
.L_x_6:
[----:B------:R-:W-:-:S08]  /*4f90*/  UISETP.NE.AND UP0, UPT, UR7, 0x1, UPT ;  /* 0x000000010700788c */ /* 0x000fd0000bf05270 */
[----:B------:R-:W1:-:S00]  /*4fa0*/  USETMAXREG.DEALLOC.CTAPOOL 0x18 ;  /* 0x00000018000079c8 */ /* 0x000e4000080e0500 */
[----:B------:R-:W-:-:S13]  /*4fb0*/  PLOP3.LUT P0, PT, PT, PT, UP0, 0x80, 0x0 ;  /* 0x000000000000781c */ /* 0x000fda0003f0f008 */
[----:B------:R-:W-:Y:S05]  /*4fc0*/  @P0 EXIT ;  /* 0x000000000000094d */ /* 0x000fea0003800000 */
[----:B------:R-:W2:Y:S01]  /*4fd0*/  S2UR UR11, SR_CTAID.X ;  /* 0x00000000000b79c3 */ /* 0x000ea20000002500 */
[----:B------:R-:W-:Y:S01]  /*4fe0*/  ELECT P3, URZ, PT ;  /* 0x00000000003f782f */ /* 0x000fe20003860000 */
[----:B------:R-:W-:Y:S01]  /*4ff0*/  BSSY B0, `(.L_x_57) ;  /* 0x0000029000007945 */ /* 0x000fe20003800000 */
[----:B-1----:R-:W-:Y:S01]  /*5000*/  MOV R0, RZ ;  /* 0x000000ff00007202 */ /* 0x002fe20000000f00 */
[----:B------:R-:W-:Y:S01]  /*5010*/  IMAD.MOV.U32 R7, RZ, RZ, RZ ;  /* 0x000000ffff077224 */ /* 0x000fe200078e00ff */
[----:B------:R-:W-:-:S03]  /*5020*/  MOV R3, RZ ;  /* 0x000000ff00037202 */ /* 0x000fc60000000f00 */
[----:B------:R-:W1:Y:S08]  /*5030*/  S2UR UR20, SR_CTAID.Y ;  /* 0x00000000001479c3 */ /* 0x000e700000002600 */
[----:B------:R-:W3:Y:S01]  /*5040*/  S2UR UR21, SR_CTAID.Z ;  /* 0x00000000001579c3 */ /* 0x000ee20000002700 */
[----:B--2---:R-:W-:Y:S01]  /*5050*/  USHF.L.U32 UR11, UR11, 0x7, URZ ;  /* 0x000000070b0b7899 */ /* 0x004fe2000800063f */
[----:B------:R-:W-:Y:S11]  /*5060*/  @!P3 BRA `(.L_x_58) ;  /* 0x000000000084b947 */ /* 0x000ff60003800000 */
[----:B------:R-:W2:Y:S01]  /*5070*/  S2R R3, SR_CgaCtaId ;  /* 0x0000000000037919 */ /* 0x000ea20000008800 */
[----:B------:R-:W-:Y:S02]  /*5080*/  MOV R2, 0x400 ;  /* 0x0000040000027802 */ /* 0x000fe40000000f00 */
[----:B------:R-:W-:Y:S02]  /*5090*/  MOV R4, 0x1 ;  /* 0x0000000100047802 */ /* 0x000fe40000000f00 */
[----:B--2---:R-:W-:Y:S02]  /*50a0*/  LEA R3, R3, R2, 0x18 ;  /* 0x0000000203037211 */ /* 0x004fe400078ec0ff */
[----:B------:R-:W-:-:S04]  /*50b0*/  SHF.L.U32 R2, R4, 0x1f, RZ ;  /* 0x0000001f04027819 */ /* 0x000fc800000006ff */
[----:B------:R-:W2:Y:S02]  /*50c0*/  SYNCS.PHASECHK.TRANS64.TRYWAIT P0, [R3+URZ+0xe060], R2 ;  /* 0x00e06002030075a7 */ /* 0x000ea4000800017f */
[----:B--2---:R-:W-:Y:S05]  /*50d0*/  @!P0 BRA `(.L_x_59) ;  /* 0x0000001000608947 */ /* 0x004fea0003800000 */
.L_x_95:
[----:B------:R-:W-:Y:S01]  /*50e0*/  ULOP3.LUT UR4, UR6, 0x2, URZ, 0xfc, !UPT ;  /* 0x0000000206047892 */ /* 0x000fe2000f8efc3f */
[----:B--2---:R-:W-:-:S03]  /*50f0*/  @P2 IMAD.MOV.U32 R2, RZ, RZ, 0x2000 ;  /* 0x00002000ff022424 */ /* 0x004fc600078e00ff */
[----:B------:R-:W-:Y:S01]  /*5100*/  UPRMT UR4, UR4, 0x9910, URZ ;  /* 0x0000991004047896 */ /* 0x000fe2000800003f */
[----:B------:R2:W-:Y:S03]  /*5110*/  @P2 SYNCS.ARRIVE.TRANS64 RZ, [R3+URZ+0xe050], R2 ;  /* 0x00e0500203ff29a7 */ /* 0x0005e6000800003f */
[----:B------:R-:W-:-:S06]  /*5120*/  UISETP.NE.AND UP0, UPT, UR4, 0x2, UPT ;  /* 0x000000020400788c */ /* 0x000fcc000bf05270 */
[----:B------:R-:W-:-:S13]  /*5130*/  PLOP3.LUT P0, PT, PT, PT, UP0, 0x80, 0x0 ;  /* 0x000000000000781c */ /* 0x000fda0003f0f008 */
[----:B--2---:R-:W-:Y:S05]  /*5140*/  @P0 BRA `(.L_x_60) ;  /* 0x0000000000040947 */ /* 0x004fea0003800000 */
[----:B-1-3--:R-:W-:Y:S01]  /*5150*/  BPT.TRAP 0x1 ;  /* 0x000000040000795c */ /* 0x00afe20000300000 */
.L_x_60:
[----:B------:R-:W-:-:S04]  /*5160*/  LOP3.LUT P0, RZ, R6, 0x1f, RZ, 0xc0, !PT ;  /* 0x0000001f06ff7812 */ /* 0x000fc8000780c0ff */
[----:B------:R-:W-:-:S13]  /*5170*/  PLOP3.LUT P0, PT, P0, P2, PT, 0x2a, 0x0 ;  /* 0x000000000000781c */ /* 0x000fda0000704572 */
[----:B------:R-:W-:Y:S05]  /*5180*/  @P0 BRA `(.L_x_61) ;  /* 0x0000000000040947 */ /* 0x000fea0003800000 */
[----:B-1-3--:R-:W-:Y:S01]  /*5190*/  BPT.TRAP 0x1 ;  /* 0x000000040000795c */ /* 0x00afe20000300000 */
.L_x_61:
[----:B------:R-:W-:Y:S01]  /*51a0*/  R2UR UR8, R3 ;  /* 0x00000000030872ca */ /* 0x000fe200000e0000 */
[----:B------:R-:W-:Y:S01]  /*51b0*/  ULDC.64 UR4, c[0x0][0x198] ;  /* 0x0000660000047ab9 */ /* 0x000fe20000000a00 */
[----:B------:R-:W-:Y:S01]  /*51c0*/  UMOV UR14, 0x0 ;  /* 0x00000000000e7882 */ /* 0x000fe20000000000 */
[----:B------:R-:W-:Y:S01]  /*51d0*/  UIADD3 UR4, UP0, UR4, 0xf0, URZ ;  /* 0x000000f004047890 */ /* 0x000fe2000ff1e03f */
[----:B------:R-:W-:Y:S01]  /*51e0*/  MOV R3, 0x1 ;  /* 0x0000000100037802 */ /* 0x000fe20000000f00 */
[----:B------:R-:W-:Y:S01]  /*51f0*/  UMOV UR15, 0x10000000 ;  /* 0x10000000000f7882 */ /* 0x000fe20000000000 */
[----:B------:R-:W-:Y:S01]  /*5200*/  UMOV UR10, URZ ;  /* 0x0000003f000a7c82 */ /* 0x000fe20008000000 */
[----:B------:R-:W-:Y:S01]  /*5210*/  UIADD3.X UR5, URZ, UR5, URZ, UP0, !UPT ;  /* 0x000000053f057290 */ /* 0x000fe200087fe43f */
[----:B------:R-:W-:Y:S01]  /*5220*/  MOV R7, 0x40 ;  /* 0x0000004000077802 */ /* 0x000fe20000000f00 */
[----:B-1----:R-:W-:Y:S01]  /*5230*/  UMOV UR12, UR20 ;  /* 0x00000014000c7c82 */ /* 0x002fe20008000000 */
[----:B---3--:R-:W-:-:S03]  /*5240*/  UMOV UR13, UR21 ;  /* 0x00000015000d7c82 */ /* 0x008fc60008000000 */
[----:B------:R-:W-:-:S09]  /*5250*/  UIADD3 UR9, UR8, 0xe050, URZ ;  /* 0x0000e05008097890 */ /* 0x000fd2000fffe03f */
[----:B------:R2:W-:Y:S02]  /*5260*/  UTMALDG.4D [UR8], [UR4], desc[UR14] ;  /* 0x00000e08040075b4 */ /* 0x0005e40008019000 */
[----:B--2---:R-:W-:Y:S01]  /*5270*/  NOP ;  /* 0x0000000000007918 */ /* 0x004fe20000000000 */
.L_x_58:
[----:B-1-3--:R-:W-:Y:S05]  /*5280*/  BSYNC B0 ;  /* 0x0000000000007941 */ /* 0x00afea0003800000 */
.L_x_57:
[----:B------:R-:W1:Y:S01]  /*5290*/  LDC R2, c[0x0][0x28c] ;  /* 0x0000a300ff027b82 */ /* 0x000e620000000800 */
[----:B------:R-:W-:Y:S01]  /*52a0*/  BSSY B0, `(.L_x_62) ;  /* 0x0000023000007945 */ /* 0x000fe20003800000 */
[----:B-1----:R-:W-:-:S13]  /*52b0*/  ISETP.GT.AND P4, PT, R2, RZ, P3 ;  /* 0x000000ff0200720c */ /* 0x002fda0001f84270 */
[----:B------:R-:W-:Y:S05]  /*52c0*/  @!P4 BRA `(.L_x_63) ;  /* 0x000000000080c947 */ /* 0x000fea0003800000 */
[----:B------:R-:W1:Y:S01]  /*52d0*/  S2R R5, SR_CgaCtaId ;  /* 0x0000000000057919 */ /* 0x000e620000008800 */
[----:B------:R-:W-:-:S04]  /*52e0*/  MOV R0, 0x400 ;  /* 0x0000040000007802 */ /* 0x000fc80000000f00 */
[----:B-1----:R-:W-:Y:S01]  /*52f0*/  LEA R0, R5, R0, 0x18 ;  /* 0x0000000005007211 */ /* 0x002fe200078ec0ff */
[----:B------:R-:W-:-:S05]  /*5300*/  IMAD.MOV.U32 R5, RZ, RZ, 0x1 ;  /* 0x00000001ff057424 */ /* 0x000fca00078e00ff */
[----:B------:R-:W-:-:S04]  /*5310*/  SHF.L.U32 R5, R5, 0x1f, RZ ;  /* 0x0000001f05057819 */ /* 0x000fc800000006ff */
[----:B------:R-:W1:Y:S02]  /*5320*/  SYNCS.PHASECHK.TRANS64.TRYWAIT P0, [R0+URZ+0xe028], R5 ;  /* 0x00e02805000075a7 */ /* 0x000e64000800017f */
[----:B-1----:R-:W-:Y:S05]  /*5330*/  @!P0 BRA `(.L_x_64) ;  /* 0x0000000c00dc8947 */ /* 0x002fea0003800000 */
.L_x_96:
[----:B------:R-:W-:Y:S01]  /*5340*/  ULOP3.LUT UR4, UR6, 0x2, URZ, 0xfc, !UPT ;  /* 0x0000000206047892 */ /* 0x000fe2000f8efc3f */
[----:B-1----:R-:W-:-:S03]  /*5350*/  @P2 MOV R5, 0x2000 ;  /* 0x0000200000052802 */ /* 0x002fc60000000f00 */
[----:B------:R-:W-:Y:S01]  /*5360*/  UPRMT UR4, UR4, 0x9910, URZ ;  /* 0x0000991004047896 */ /* 0x000fe2000800003f */
[----:B------:R1:W-:Y:S03]  /*5370*/  @P2 SYNCS.ARRIVE.TRANS64 RZ, [R0+URZ+0xe000], R5 ;  /* 0x00e0000500ff29a7 */ /* 0x0003e6000800003f */
[----:B------:R-:W-:-:S06]  /*5380*/  UISETP.NE.AND UP0, UPT, UR4, 0x2, UPT ;  /* 0x000000020400788c */ /* 0x000fcc000bf05270 */
[----:B------:R-:W-:-:S13]  /*5390*/  PLOP3.LUT P0, PT, PT, PT, UP0, 0x80, 0x0 ;  /* 0x000000000000781c */ /* 0x000fda0003f0f008 */
[----:B-1----:R-:W-:Y:S05]  /*53a0*/  @P0 BRA `(.L_x_65) ;  /* 0x0000000000040947 */ /* 0x002fea0003800000 */
[----:B------:R-:W-:Y:S01]  /*53b0*/  BPT.TRAP 0x1 ;  /* 0x000000040000795c */ /* 0x000fe20000300000 */
.L_x_65:
[----:B------:R-:W-:-:S04]  /*53c0*/  LOP3.LUT P0, RZ, R6, 0x1f, RZ, 0xc0, !PT ;  /* 0x0000001f06ff7812 */ /* 0x000fc8000780c0ff */
[----:B------:R-:W-:-:S13]  /*53d0*/  PLOP3.LUT P0, PT, P0, P2, PT, 0x2a, 0x0 ;  /* 0x000000000000781c */ /* 0x000fda0000704572 */
[----:B------:R-:W-:Y:S05]  /*53e0*/  @P0 BRA `(.L_x_66) ;  /* 0x0000000000040947 */ /* 0x000fea0003800000 */
[----:B------:R-:W-:Y:S01]  /*53f0*/  BPT.TRAP 0x1 ;  /* 0x000000040000795c */ /* 0x000fe20000300000 */
.L_x_66:
        /* <DEDUP_REMOVED lines=8> */
[----:B------:R-:W-:-:S05]  /*5480*/  UMOV UR19, URZ ;  /* 0x0000003f00137c82 */ /* 0x000fca0008000000 */
[----:B------:R-:W-:Y:S02]  /*5490*/  UIADD3 UR16, UR17, 0x4000, URZ ;  /* 0x0000400011107890 */ /* 0x000fe4000fffe03f */
[----:B------:R-:W-:-:S09]  /*54a0*/  UIADD3 UR17, UR17, 0xe000, URZ ;  /* 0x0000e00011117890 */ /* 0x000fd2000fffe03f */
[----:B------:R1:W-:Y:S02]  /*54b0*/  UTMALDG.4D [UR16], [UR4], desc[UR8] ;  /* 0x00000810040075b4 */ /* 0x0003e40008019000 */
[----:B-1----:R-:W-:Y:S01]  /*54c0*/  NOP ;  /* 0x0000000000007918 */ /* 0x002fe20000000000 */
.L_x_63:
[----:B------:R-:W-:Y:S05]  /*54d0*/  BSYNC B0 ;  /* 0x0000000000007941 */ /* 0x000fea0003800000 */
.L_x_62:
[----:B------:R-:W-:Y:S04]  /*54e0*/  BSSY B0, `(.L_x_67) ;  /* 0x0000025000007945 */ /* 0x000fe80003800000 */
[----:B------:R-:W-:Y:S05]  /*54f0*/  @!P3 BRA `(.L_x_68) ;  /* 0x00000000008cb947 */ /* 0x000fea0003800000 */
[----:B------:R-:W1:Y:S01]  /*5500*/  S2R R5, SR_CgaCtaId ;  /* 0x0000000000057919 */ /* 0x000e620000008800 */
[----:B------:R-:W-:-:S04]  /*5510*/  MOV R4, 0x400 ;  /* 0x0000040000047802 */ /* 0x000fc80000000f00 */
[----:B-1----:R-:W-:Y:S01]  /*5520*/  LEA R8, R5, R4, 0x18 ;  /* 0x0000000405087211 */ /* 0x002fe200078ec0ff */
[----:B------:R-:W-:-:S03]  /*5530*/  IMAD.MOV.U32 R5, RZ, RZ, 0x1 ;  /* 0x00000001ff057424 */ /* 0x000fc600078e00ff */
[----:B------:R-:W-:Y:S02]  /*5540*/  LEA R4, R3, R8, 0x3 ;  /* 0x0000000803047211 */ /* 0x000fe400078e18ff */
[----:B------:R-:W-:-:S04]  /*5550*/  SHF.L.U32 R5, R5, 0x1f, RZ ;  /* 0x0000001f05057819 */ /* 0x000fc800000006ff */
[----:B------:R-:W1:Y:S02]  /*5560*/  SYNCS.PHASECHK.TRANS64.TRYWAIT P0, [R4+URZ+0xe060], R5 ;  /* 0x00e06005040075a7 */ /* 0x000e64000800017f */
[----:B-1----:R-:W-:Y:S05]  /*5570*/  @!P0 BRA `(.L_x_69) ;  /* 0x0000000c00608947 */ /* 0x002fea0003800000 */
.L_x_97:
        /* <DEDUP_REMOVED lines=8> */
.L_x_70:
[----:B------:R-:W-:-:S04]  /*5600*/  LOP3.LUT P0, RZ, R6, 0x1f, RZ, 0xc0, !PT ;  /* 0x0000001f06ff7812 */ /* 0x000fc8000780c0ff */
[----:B------:R-:W-:-:S13]  /*5610*/  PLOP3.LUT P0, PT, P0, P2, PT, 0x2a, 0x0 ;  /* 0x000000000000781c */ /* 0x000fda0000704572 */
[----:B------:R-:W-:Y:S05]  /*5620*/  @P0 BRA `(.L_x_71) ;  /* 0x0000000000040947 */ /* 0x000fea0003800000 */
[----:B------:R-:W-:Y:S01]  /*5630*/  BPT.TRAP 0x1 ;  /* 0x000000040000795c */ /* 0x000fe20000300000 */
.L_x_71:
[----:B------:R-:W-:Y:S01]  /*5640*/  R2UR UR16, R3 ;  /* 0x00000000031072ca */ /* 0x000fe200000e0000 */
[----:B------:R-:W-:Y:S01]  /*5650*/  ULDC.64 UR8, c[0x0][0x198] ;  /* 0x0000660000087ab9 */ /* 0x000fe20000000a00 */
[----:B------:R-:W-:Y:S01]  /*5660*/  R2UR UR4, R8 ;  /* 0x00000000080472ca */ /* 0x000fe200000e0000 */
[----:B------:R-:W-:Y:S01]  /*5670*/  UIADD3 UR8, UP0, UR8, 0xf0, URZ ;  /* 0x000000f008087890 */ /* 0x000fe2000ff1e03f */
[----:B------:R-:W-:Y:S01]  /*5680*/  R2UR UR19, R7 ;  /* 0x00000000071372ca */ /* 0x000fe200000e0000 */
[----:B------:R-:W-:Y:S01]  /*5690*/  UMOV UR5, 0x10000000 ;  /* 0x1000000000057882 */ /* 0x000fe20000000000 */
[----:B------:R-:W-:Y:S01]  /*56a0*/  R2UR UR17, R4 ;  /* 0x00000000041172ca */ /* 0x000fe200000e0000 */
[----:B------:R-:W-:Y:S01]  /*56b0*/  UIADD3.X UR9, URZ, UR9, URZ, UP0, !UPT ;  /* 0x000000093f097290 */ /* 0x000fe200087fe43f */
[----:B------:R-:W-:-:S07]  /*56c0*/  UMOV UR18, URZ ;  /* 0x0000003f00127c82 */ /* 0x000fce0008000000 */
[----:B------:R-:W-:Y:S02]  /*56d0*/  ULEA UR16, UR16, UR4, 0xd ;  /* 0x0000000410107291 */ /* 0x000fe4000f8e683f */
[----:B------:R-:W-:Y:S02]  /*56e0*/  UIADD3 UR19, UR11, UR19, URZ ;  /* 0x000000130b137290 */ /* 0x000fe4000fffe03f */
[----:B------:R-:W-:Y:S01]  /*56f0*/  UIADD3 UR17, UR17, 0xe050, URZ ;  /* 0x0000e05011117890 */ /* 0x000fe2000fffe03f */
[----:B------:R-:W-:-:S08]  /*5700*/  UMOV UR4, 0x0 ;  /* 0x0000000000047882 */ /* 0x000fd00000000000 */
[----:B------:R1:W-:Y:S02]  /*5710*/  UTMALDG.4D [UR16], [UR8], desc[UR4] ;  /* 0x00000410080075b4 */ /* 0x0003e40008019000 */
[----:B-1----:R-:W-:Y:S01]  /*5720*/  NOP ;  /* 0x0000000000007918 */ /* 0x002fe20000000000 */
.L_x_68:
[----:B------:R-:W-:Y:S05]  /*5730*/  BSYNC B0 ;  /* 0x0000000000007941 */ /* 0x000fea0003800000 */
.L_x_67:
[----:B------:R-:W-:Y:S01]  /*5740*/  BSSY B0, `(.L_x_72) ;  /* 0x0000027000007945 */ /* 0x000fe20003800000 */
[----:B------:R-:W-:-:S03]  /*5750*/  IMAD.MOV.U32 R8, RZ, RZ, RZ ;  /* 0x000000ffff087224 */ /* 0x000fc600078e00ff */
[----:B------:R-:W-:Y:S05]  /*5760*/  @!P4 BRA `(.L_x_73) ;  /* 0x000000000090c947 */ /* 0x000fea0003800000 */
[----:B------:R-:W1:Y:S01]  /*5770*/  S2R R4, SR_CgaCtaId ;  /* 0x0000000000047919 */ /* 0x000e620000008800 */
[----:B------:R-:W-:-:S04]  /*5780*/  MOV R3, 0x400 ;  /* 0x0000040000037802 */ /* 0x000fc80000000f00 */
[----:B-1----:R-:W-:Y:S02]  /*5790*/  LEA R5, R4, R3, 0x18 ;  /* 0x0000000304057211 */ /* 0x002fe400078ec0ff */
[----:B------:R-:W-:Y:S02]  /*57a0*/  MOV R4, 0x1 ;  /* 0x0000000100047802 */ /* 0x000fe40000000f00 */
[----:B------:R-:W-:Y:S02]  /*57b0*/  LEA R3, R0, R5, 0x3 ;  /* 0x0000000500037211 */ /* 0x000fe400078e18ff */
[----:B------:R-:W-:-:S04]  /*57c0*/  SHF.L.U32 R4, R4, 0x1f, RZ ;  /* 0x0000001f04047819 */ /* 0x000fc800000006ff */
[----:B------:R-:W1:Y:S02]  /*57d0*/  SYNCS.PHASECHK.TRANS64.TRYWAIT P0, [R3+URZ+0xe028], R4 ;  /* 0x00e02804030075a7 */ /* 0x000e64000800017f */
[----:B-1----:R-:W-:Y:S05]  /*57e0*/  @!P0 BRA `(.L_x_74) ;  /* 0x0000000800d88947 */ /* 0x002fea0003800000 */
.L_x_98:
[----:B------:R-:W-:Y:S01]  /*57f0*/  ULOP3.LUT UR4, UR6, 0x2, URZ, 0xfc, !UPT ;  /* 0x0000000206047892 */ /* 0x000fe2000f8efc3f */
[----:B-1----:R-:W-:-:S03]  /*5800*/  @P2 IMAD.MOV.U32 R4, RZ, RZ, 0x2000 ;  /* 0x00002000ff042424 */ /* 0x002fc600078e00ff */
[----:B------:R-:W-:Y:S01]  /*5810*/  UPRMT UR4, UR4, 0x9910, URZ ;  /* 0x0000991004047896 */ /* 0x000fe2000800003f */
[----:B------:R1:W-:Y:S03]  /*5820*/  @P2 SYNCS.ARRIVE.TRANS64 RZ, [R3+URZ+0xe000], R4 ;  /* 0x00e0000403ff29a7 */ /* 0x0003e6000800003f */
[----:B------:R-:W-:-:S06]  /*5830*/  UISETP.NE.AND UP0, UPT, UR4, 0x2, UPT ;  /* 0x000000020400788c */ /* 0x000fcc000bf05270 */
[----:B------:R-:W-:-:S13]  /*5840*/  PLOP3.LUT P0, PT, PT, PT, UP0, 0x80, 0x0 ;  /* 0x000000000000781c */ /* 0x000fda0003f0f008 */
[----:B-1----:R-:W-:Y:S05]  /*5850*/  @P0 BRA `(.L_x_75) ;  /* 0x0000000000040947 */ /* 0x002fea0003800000 */
[----:B------:R-:W-:Y:S01]  /*5860*/  BPT.TRAP 0x1 ;  /* 0x000000040000795c */ /* 0x000fe20000300000 */
.L_x_75:
[----:B------:R-:W-:-:S04]  /*5870*/  LOP3.LUT P0, RZ, R6, 0x1f, RZ, 0xc0, !PT ;  /* 0x0000001f06ff7812 */ /* 0x000fc8000780c0ff */
[----:B------:R-:W-:-:S13]  /*5880*/  PLOP3.LUT P0, PT, P0, P2, PT, 0x2a, 0x0 ;  /* 0x000000000000781c */ /* 0x000fda0000704572 */
[----:B------:R-:W-:Y:S05]  /*5890*/  @P0 BRA `(.L_x_76) ;  /* 0x0000000000040947 */ /* 0x000fea0003800000 */
[----:B------:R-:W-:Y:S01]  /*58a0*/  BPT.TRAP 0x1 ;  /* 0x000000040000795c */ /* 0x000fe20000300000 */
.L_x_76:
[C---:B------:R-:W-:Y:S01]  /*58b0*/  LEA R5, R0.reuse, R5, 0xd ;  /* 0x0000000500057211 */ /* 0x040fe200078e68ff */
[----:B------:R-:W-:Y:S01]  /*58c0*/  ULDC.64 UR4, c[0x0][0x198] ;  /* 0x0000660000047ab9 */ /* 0x000fe20000000a00 */
[----:B------:R-:W-:Y:S01]  /*58d0*/  R2UR UR17, R3 ;  /* 0x00000000031172ca */ /* 0x000fe200000e0000 */
[----:B------:R-:W-:Y:S01]  /*58e0*/  UIADD3 UR4, UP0, UR4, 0x2f0, URZ ;  /* 0x000002f004047890 */ /* 0x000fe2000ff1e03f */
[----:B------:R-:W-:Y:S01]  /*58f0*/  R2UR UR16, R5 ;  /* 0x00000000051072ca */ /* 0x000fe200000e0000 */
[----:B------:R-:W-:Y:S01]  /*5900*/  UMOV UR8, 0x0 ;  /* 0x0000000000087882 */ /* 0x000fe20000000000 */
[----:B------:R-:W-:Y:S01]  /*5910*/  UMOV UR9, 0x10000000 ;  /* 0x1000000000097882 */ /* 0x000fe20000000000 */
[----:B------:R-:W-:Y:S01]  /*5920*/  UIADD3.X UR5, URZ, UR5, URZ, UP0, !UPT ;  /* 0x000000053f057290 */ /* 0x000fe200087fe43f */
[----:B------:R-:W-:Y:S01]  /*5930*/  IADD3 R0, R0, 0x1, RZ ;  /* 0x0000000100007810 */ /* 0x000fe20007ffe0ff */
[----:B------:R-:W-:Y:S01]  /*5940*/  UMOV UR18, URZ ;  /* 0x0000003f00127c82 */ /* 0x000fe20008000000 */
[----:B------:R-:W-:Y:S01]  /*5950*/  UMOV UR19, URZ ;  /* 0x0000003f00137c82 */ /* 0x000fe20008000000 */
[----:B------:R-:W-:-:S04]  /*5960*/  IMAD.MOV.U32 R8, RZ, RZ, 0x1 ;  /* 0x00000001ff087424 */ /* 0x000fc800078e00ff */
[----:B------:R-:W-:Y:S02]  /*5970*/  UIADD3 UR17, UR17, 0xe000, URZ ;  /* 0x0000e00011117890 */ /* 0x000fe4000fffe03f */
[----:B------:R-:W-:-:S09]  /*5980*/  UIADD3 UR16, UR16, 0x4000, URZ ;  /* 0x0000400010107890 */ /* 0x000fd2000fffe03f */
[----:B------:R1:W-:Y:S02]  /*5990*/  UTMALDG.4D [UR16], [UR4], desc[UR8] ;  /* 0x00000810040075b4 */ /* 0x0003e40008019000 */
[----:B-1----:R-:W-:Y:S01]  /*59a0*/  NOP ;  /* 0x0000000000007918 */ /* 0x002fe20000000000 */
.L_x_73:
[----:B------:R-:W-:Y:S05]  /*59b0*/  BSYNC B0 ;  /* 0x0000000000007941 */ /* 0x000fea0003800000 */
.L_x_72:
[----:B------:R-:W-:-:S13]  /*59c0*/  ISETP.GE.AND P0, PT, R2, 0x41, PT ;  /* 0x000000410200780c */ /* 0x000fda0003f06270 */
[----:B------:R-:W-:Y:S05]  /*59d0*/  @!P0 EXIT ;  /* 0x000000000000894d */ /* 0x000fea0003800000 */
[----:B------:R-:W-:Y:S01]  /*59e0*/  IADD3 R2, R2, 0x3f, RZ ;  /* 0x0000003f02027810 */ /* 0x000fe20007ffe0ff */
[----:B------:R-:W-:Y:S01]  /*59f0*/  BSSY B0, `(.L_x_77) ;  /* 0x000005b000007945 */ /* 0x000fe20003800000 */
[----:B------:R-:W-:Y:S02]  /*5a00*/  LOP3.LUT P0, RZ, R6, 0x1f, RZ, 0xc0, !PT ;  /* 0x0000001f06ff7812 */ /* 0x000fe4000780c0ff */
[----:B------:R-:W-:Y:S02]  /*5a10*/  SHF.R.S32.HI R3, RZ, 0x1f, R2 ;  /* 0x0000001fff037819 */ /* 0x000fe40000011402 */
[----:B------:R-:W-:Y:S02]  /*5a20*/  PLOP3.LUT P0, PT, P0, P2, PT, 0x2a, 0x0 ;  /* 0x000000000000781c */ /* 0x000fe40000704572 */
[----:B------:R-:W-:Y:S02]  /*5a30*/  LEA.HI R3, R3, R2, RZ, 0x6 ;  /* 0x0000000203037211 */ /* 0x000fe400078f30ff */
[----:B------:R-:W-:-:S02]  /*5a40*/  MOV R2, UR6 ;  /* 0x0000000600027c02 */ /* 0x000fc40008000f00 */
[----:B------:R-:W-:Y:S02]  /*5a50*/  SHF.R.S32.HI R3, RZ, 0x6, R3 ;  /* 0x00000006ff037819 */ /* 0x000fe40000011403 */
[----:B------:R-:W-:-:S03]  /*5a60*/  LOP3.LUT R2, R2, 0x2, RZ, 0xfc, !PT ;  /* 0x0000000202027812 */ /* 0x000fc600078efcff */
[----:B------:R-:W-:Y:S01]  /*5a70*/  IMAD.SHL.U32 R4, R3, 0x2, RZ ;  /* 0x0000000203047824 */ /* 0x000fe200078e00ff */
[----:B------:R-:W-:-:S07]  /*5a80*/  MOV R3, 0x1 ;  /* 0x0000000100037802 */ /* 0x000fce0000000f00 */
.L_x_88:
[----:B------:R-:W-:Y:S04]  /*5a90*/  BSSY B1, `(.L_x_78) ;  /* 0x0000025000017945 */ /* 0x000fe80003800000 */
[----:B------:R-:W-:Y:S05]  /*5aa0*/  @!P3 BRA `(.L_x_79) ;  /* 0x00000000008cb947 */ /* 0x000fea0003800000 */
[----:B------:R-:W1:Y:S01]  /*5ab0*/  S2R R6, SR_CgaCtaId ;  /* 0x0000000000067919 */ /* 0x000e620000008800 */
[----:B------:R-:W-:-:S04]  /*5ac0*/  MOV R5, 0x400 ;  /* 0x0000040000057802 */ /* 0x000fc80000000f00 */
[----:B-1----:R-:W-:Y:S02]  /*5ad0*/  LEA R7, R6, R5, 0x18 ;  /* 0x0000000506077211 */ /* 0x002fe400078ec0ff */
[----:B------:R-:W-:Y:S02]  /*5ae0*/  SHF.L.U32 R5, R3, 0x1f, RZ ;  /* 0x0000001f03057819 */ /* 0x000fe400000006ff */
[----:B------:R-:W-:-:S04]  /*5af0*/  LEA R6, R0, R7, 0x3 ;  /* 0x0000000700067211 */ /* 0x000fc800078e18ff */
[----:B------:R-:W1:Y:S02]  /*5b00*/  SYNCS.PHASECHK.TRANS64.TRYWAIT P4, [R6+URZ+0xe028], R5 ;  /* 0x00e02805060075a7 */ /* 0x000e64000808017f */
[----:B-1----:R-:W-:Y:S05]  /*5b10*/  @!P4 BRA `(.L_x_80) ;  /* 0x000000080020c947 */ /* 0x002fea0003800000 */
.L_x_99:
[----:B-1----:R-:W-:-:S04]  /*5b20*/  @P2 IMAD.MOV.U32 R5, RZ, RZ, 0x2000 ;  /* 0x00002000ff052424 */ /* 0x002fc800078e00ff */
[----:B------:R1:W-:Y:S02]  /*5b30*/  @P2 SYNCS.ARRIVE.TRANS64 RZ, [R6+URZ+0xe000], R5 ;  /* 0x00e0000506ff29a7 */ /* 0x0003e4000800003f */
[----:B-1----:R-:W-:-:S04]  /*5b40*/  PRMT R5, R2, 0x9910, RZ ;  /* 0x0000991002057816 */ /* 0x002fc800000000ff */
[----:B------:R-:W-:-:S13]  /*5b50*/  ISETP.NE.AND P4, PT, R5, 0x2, PT ;  /* 0x000000020500780c */ /* 0x000fda0003f85270 */
[----:B------:R-:W-:Y:S05]  /*5b60*/  @P4 BRA `(.L_x_81) ;  /* 0x0000000000044947 */ /* 0x000fea0003800000 */
[----:B------:R-:W-:Y:S01]  /*5b70*/  BPT.TRAP 0x1 ;  /* 0x000000040000795c */ /* 0x000fe20000300000 */
.L_x_81:
[----:B------:R-:W-:Y:S05]  /*5b80*/  @P0 BRA `(.L_x_82) ;  /* 0x0000000000040947 */ /* 0x000fea0003800000 */
[----:B------:R-:W-:Y:S01]  /*5b90*/  BPT.TRAP 0x1 ;  /* 0x000000040000795c */ /* 0x000fe20000300000 */
.L_x_82:
[----:B------:R-:W-:Y:S01]  /*5ba0*/  LEA R7, R0, R7, 0xd ;  /* 0x0000000700077211 */ /* 0x000fe200078e68ff */
[----:B------:R-:W-:Y:S01]  /*5bb0*/  ULDC.64 UR4, c[0x0][0x198] ;  /* 0x0000660000047ab9 */ /* 0x000fe20000000a00 */
[----:B------:R-:W-:Y:S01]  /*5bc0*/  R2UR UR17, R6 ;  /* 0x00000000061172ca */ /* 0x000fe200000e0000 */
[----:B------:R-:W-:Y:S01]  /*5bd0*/  UIADD3 UR4, UP0, UR4, 0x1f0, URZ ;  /* 0x000001f004047890 */ /* 0x000fe2000ff1e03f */
[----:B------:R-:W-:Y:S01]  /*5be0*/  R2UR UR16, R7 ;  /* 0x00000000071072ca */ /* 0x000fe200000e0000 */
[----:B------:R-:W-:Y:S01]  /*5bf0*/  UMOV UR8, 0x0 ;  /* 0x0000000000087882 */ /* 0x000fe20000000000 */
[----:B------:R-:W-:Y:S01]  /*5c00*/  R2UR UR19, R8 ;  /* 0x00000000081372ca */ /* 0x000fe200000e0000 */
[----:B------:R-:W-:Y:S01]  /*5c10*/  UIADD3.X UR5, URZ, UR5, URZ, UP0, !UPT ;  /* 0x000000053f057290 */ /* 0x000fe200087fe43f */
[----:B------:R-:W-:Y:S01]  /*5c20*/  IADD3 R5, R0, 0x1, RZ ;  /* 0x0000000100057810 */ /* 0x000fe20007ffe0ff */
[----:B------:R-:W-:Y:S01]  /*5c30*/  UMOV UR9, 0x10000000 ;  /* 0x1000000000097882 */ /* 0x000fe20000000000 */
[----:B------:R-:W-:-:S02]  /*5c40*/  UMOV UR18, URZ ;  /* 0x0000003f00127c82 */ /* 0x000fc40008000000 */
[----:B------:R-:W-:-:S03]  /*5c50*/  ISETP.NE.AND P4, PT, R5, 0x5, PT ;  /* 0x000000050500780c */ /* 0x000fc60003f85270 */
[----:B------:R-:W-:Y:S01]  /*5c60*/  UIADD3 UR17, UR17, 0xe000, URZ ;  /* 0x0000e00011117890 */ /* 0x000fe2000fffe03f */
[----:B------:R-:W-:Y:S01]  /*5c70*/  SEL R0, RZ, 0x1, P4 ;  /* 0x00000001ff007807 */ /* 0x000fe20002000000 */
[----:B------:R-:W-:Y:S02]  /*5c80*/  UIADD3 UR16, UR16, 0x4000, URZ ;  /* 0x0000400010107890 */ /* 0x000fe4000fffe03f */
[----:B------:R-:W-:Y:S01]  /*5c90*/  USHF.L.U32 UR19, UR19, 0x6, URZ ;  /* 0x0000000613137899 */ /* 0x000fe2000800063f */
[----:B------:R-:W-:Y:S02]  /*5ca0*/  LOP3.LUT R3, R3, R0, RZ, 0x3c, !PT ;  /* 0x0000000003037212 */ /* 0x000fe400078e3cff */
[----:B------:R-:W-:-:S06]  /*5cb0*/  SEL R0, R5, RZ, P4 ;  /* 0x000000ff05007207 */ /* 0x000fcc0002000000 */
[----:B------:R1:W-:Y:S02]  /*5cc0*/  UTMALDG.4D [UR16], [UR4], desc[UR8] ;  /* 0x00000810040075b4 */ /* 0x0003e40008019000 */
[----:B-1----:R-:W-:Y:S01]  /*5cd0*/  NOP ;  /* 0x0000000000007918 */ /* 0x002fe20000000000 */
.L_x_79:
[----:B------:R-:W-:Y:S05]  /*5ce0*/  BSYNC B1 ;  /* 0x0000000000017941 */ /* 0x000fea0003800000 */
.L_x_78:
[----:B------:R-:W-:Y:S01]  /*5cf0*/  ISETP.LT.OR P4, PT, R4, 0x4, !P3 ;  /* 0x000000040400780c */ /* 0x000fe20005f81670 */
[----:B------:R-:W-:-:S12]  /*5d00*/  BSSY B1, `(.L_x_83) ;  /* 0x0000026000017945 */ /* 0x000fd80003800000 */
[----:B------:R-:W-:Y:S05]  /*5d10*/  @P4 BRA `(.L_x_84) ;  /* 0x0000000000904947 */ /* 0x000fea0003800000 */
[----:B------:R-:W1:Y:S01]  /*5d20*/  S2R R6, SR_CgaCtaId ;  /* 0x0000000000067919 */ /* 0x000e620000008800 */
[----:B------:R-:W-:Y:S02]  /*5d30*/  MOV R5, 0x400 ;  /* 0x0000040000057802 */ /* 0x000fe40000000f00 */
[----:B------:R-:W-:Y:S02]  /*5d40*/  SHF.L.U32 R7, R3, 0x1f, RZ ;  /* 0x0000001f03077819 */ /* 0x000fe400000006ff */
[----:B-1----:R-:W-:-:S05]  /*5d50*/  LEA R5, R6, R5, 0x18 ;  /* 0x0000000506057211 */ /* 0x002fca00078ec0ff */
[----:B------:R-:W-:-:S04]  /*5d60*/  IMAD R6, R0, 0x8, R5 ;  /* 0x0000000800067824 */ /* 0x000fc800078e0205 */
[----:B------:R-:W1:Y:S02]  /*5d70*/  SYNCS.PHASECHK.TRANS64.TRYWAIT P4, [R6+URZ+0xe028], R7 ;  /* 0x00e02807060075a7 */ /* 0x000e64000808017f */
[----:B-1----:R-:W-:Y:S05]  /*5d80*/  @!P4 BRA `(.L_x_85) ;  /* 0x000000040098c947 */ /* 0x002fea0003800000 */
.L_x_100:
[----:B-1----:R-:W-:-:S04]  /*5d90*/  @P1 MOV R7, 0x2000 ;  /* 0x0000200000071802 */ /* 0x002fc80000000f00 */
[----:B------:R1:W-:Y:S02]  /*5da0*/  @P1 SYNCS.ARRIVE.TRANS64 RZ, [R6+URZ+0xe000], R7 ;  /* 0x00e0000706ff19a7 */ /* 0x0003e4000800003f */
[----:B-1----:R-:W-:-:S04]  /*5db0*/  PRMT R7, R2, 0x9910, RZ ;  /* 0x0000991002077816 */ /* 0x002fc800000000ff */
[----:B------:R-:W-:-:S13]  /*5dc0*/  ISETP.NE.AND P4, PT, R7, 0x2, PT ;  /* 0x000000020700780c */ /* 0x000fda0003f85270 */
[----:B------:R-:W-:Y:S05]  /*5dd0*/  @P4 BRA `(.L_x_86) ;  /* 0x0000000000044947 */ /* 0x000fea0003800000 */
[----:B------:R-:W-:Y:S01]  /*5de0*/  BPT.TRAP 0x1 ;  /* 0x000000040000795c */ /* 0x000fe20000300000 */
.L_x_86:
[----:B------:R-:W-:Y:S05]  /*5df0*/  @P0 BRA `(.L_x_87) ;  /* 0x0000000000040947 */ /* 0x000fea0003800000 */
[----:B------:R-:W-:Y:S01]  /*5e00*/  BPT.TRAP 0x1 ;  /* 0x000000040000795c */ /* 0x000fe20000300000 */
.L_x_87:
        /* <DEDUP_REMOVED lines=8> */
[----:B------:R-:W-:Y:S01]  /*5e90*/  VIADD R0, R0, 0x1 ;  /* 0x0000000100007836 */ /* 0x000fe20000000000 */
[----:B------:R-:W-:Y:S01]  /*5ea0*/  UMOV UR9, 0x10000000 ;  /* 0x1000000000097882 */ /* 0x000fe20000000000 */
[----:B------:R-:W-:Y:S01]  /*5eb0*/  UMOV UR18, URZ ;  /* 0x0000003f00127c82 */ /* 0x000fe20008000000 */
[----:B------:R-:W-:-:S02]  /*5ec0*/  IADD3 R8, R8, 0x1, RZ ;  /* 0x0000000108087810 */ /* 0x000fc40007ffe0ff */
[C---:B------:R-:W-:Y:S02]  /*5ed0*/  ISETP.NE.AND P4, PT, R0.reuse, 0x5, PT ;  /* 0x000000050000780c */ /* 0x040fe40003f85270 */
[----:B------:R-:W-:Y:S02]  /*5ee0*/  UIADD3 UR17, UR17, 0xe000, URZ ;  /* 0x0000e00011117890 */ /* 0x000fe4000fffe03f */
[----:B------:R-:W-:Y:S01]  /*5ef0*/  UIADD3 UR16, UR16, 0x4000, URZ ;  /* 0x0000400010107890 */ /* 0x000fe2000fffe03f */
[----:B------:R-:W-:Y:S01]  /*5f00*/  SEL R6, RZ, 0x1, P4 ;  /* 0x00000001ff067807 */ /* 0x000fe20002000000 */
[----:B------:R-:W-:Y:S01]  /*5f10*/  USHF.L.U32 UR19, UR19, 0x6, URZ ;  /* 0x0000000613137899 */ /* 0x000fe2000800063f */
[----:B------:R-:W-:Y:S02]  /*5f20*/  SEL R0, R0, RZ, P4 ;  /* 0x000000ff00007207 */ /* 0x000fe40002000000 */
[----:B------:R-:W-:-:S06]  /*5f30*/  LOP3.LUT R3, R3, R6, RZ, 0x3c, !PT ;  /* 0x0000000603037212 */ /* 0x000fcc00078e3cff */
[----:B------:R1:W-:Y:S02]  /*5f40*/  UTMALDG.4D [UR16], [UR4], desc[UR8] ;  /* 0x00000810040075b4 */ /* 0x0003e40008019000 */
[----:B-1----:R-:W-:Y:S01]  /*5f50*/  NOP ;  /* 0x0000000000007918 */ /* 0x002fe20000000000 */
.L_x_84:
[----:B------:R-:W-:Y:S05]  /*5f60*/  BSYNC B1 ;  /* 0x0000000000017941 */ /* 0x000fea0003800000 */
.L_x_83:
[C---:B------:R-:W-:Y:S02]  /*5f70*/  ISETP.GT.AND P4, PT, R4.reuse, 0x4, PT ;  /* 0x000000040400780c */ /* 0x040fe40003f84270 */
[----:B------:R-:W-:-:S11]  /*5f80*/  IADD3 R4, R4, -0x2, RZ ;  /* 0xfffffffe04047810 */ /* 0x000fd60007ffe0ff */
[----:B------:R-:W-:Y:S05]  /*5f90*/  @P4 BRA `(.L_x_88) ;  /* 0xfffffff800bc4947 */ /* 0x000fea000383ffff */
[----:B------:R-:W-:Y:S05]  /*5fa0*/  BSYNC B0 ;  /* 0x0000000000007941 */ /* 0x000fea0003800000 */
.L_x_77:
[----:B------:R-:W-:Y:S05]  /*5fb0*/  EXIT ;  /* 0x000000000000794d */ /* 0x000fea0003800000 */
.L_x_15:
[----:B--2---:R-:W-:-:S04]  /*5fc0*/  IMAD.U32 R3, RZ, RZ, UR6 ;  /* 0x00000006ff037e24 */ /* 0x004fc8000f8e00ff */
[----:B------:R2:W3:Y:S03]  /*5fd0*/  SYNCS.PHASECHK.TRANS64.TRYWAIT P1, [R3+URZ+0xe050], R0 ;  /* 0x00e05000030075a7 */ /* 0x0004e6000802017f */
[----:B---3--:R-:W-:Y:S05]  /*5fe0*/  @!P1 NANOSLEEP.SYNCS 0x989680 ;  /* 0x009896800000995d */ /* 0x008fea0003900000 */
[----:B------:R-:W3:Y:S02]  /*5ff0*/  @!P1 SYNCS.PHASECHK.TRANS64 P1, [R3+URZ+0xe050], R0 ;  /* 0x00e05000030095a7 */ /* 0x000ee4000802007f */
[----:B---3--:R-:W-:Y:S05]  /*6000*/  @!P1 BRA `(.L_x_15) ;  /* 0xfffffffc00ec9947 */ /* 0x008fea000383ffff */
[----:B------:R-:W-:Y:S05]  /*6010*/  BRA `(.L_x_89) ;  /* 0xffffffac00447947 */ /* 0x000fea000383ffff */
.L_x_17:
[----:B--2---:R-:W-:-:S04]  /*6020*/  MOV R3, UR37 ;  /* 0x0000002500037c02 */ /* 0x004fc80008000f00 */
[----:B------:R2:W3:Y:S03]  /*6030*/  SYNCS.PHASECHK.TRANS64.TRYWAIT P1, [R3+URZ+0xe000], R56 ;  /* 0x00e00038030075a7 */ /* 0x0004e6000802017f */
[----:B---3--:R-:W-:Y:S05]  /*6040*/  @!P1 NANOSLEEP.SYNCS 0x989680 ;  /* 0x009896800000995d */ /* 0x008fea0003900000 */
[----:B------:R-:W3:Y:S02]  /*6050*/  @!P1 SYNCS.PHASECHK.TRANS64 P1, [R3+URZ+0xe000], R56 ;  /* 0x00e00038030095a7 */ /* 0x000ee4000802007f */
[----:B---3--:R-:W-:Y:S05]  /*6060*/  @!P1 BRA `(.L_x_17) ;  /* 0xfffffffc00ec9947 */ /* 0x008fea000383ffff */
[----:B------:R-:W-:Y:S05]  /*6070*/  BRA `(.L_x_90) ;  /* 0xffffffac00487947 */ /* 0x000fea000383ffff */
.L_x_18:
[----:B--2---:R-:W-:-:S04]  /*6080*/  MOV R3, UR10 ;  /* 0x0000000a00037c02 */ /* 0x004fc80008000f00 */
[----:B------:R2:W3:Y:S03]  /*6090*/  SYNCS.PHASECHK.TRANS64.TRYWAIT P1, [R3+URZ], R0 ;  /* 0x00000000030075a7 */ /* 0x0004e6000802017f */
[----:B---3--:R-:W-:Y:S05]  /*60a0*/  @!P1 NANOSLEEP.SYNCS 0x989680 ;  /* 0x009896800000995d */ /* 0x008fea0003900000 */
[----:B------:R-:W3:Y:S02]  /*60b0*/  @!P1 SYNCS.PHASECHK.TRANS64 P1, [R3+URZ], R0 ;  /* 0x00000000030095a7 */ /* 0x000ee4000802007f */
[----:B---3--:R-:W-:Y:S05]  /*60c0*/  @!P1 BRA `(.L_x_18) ;  /* 0xfffffffc00ec9947 */ /* 0x008fea000383ffff */
[----:B------:R-:W-:Y:S05]  /*60d0*/  BRA `(.L_x_91) ;  /* 0xffffffac004c7947 */ /* 0x000fea000383ffff */
.L_x_20:
[----:B--2---:R-:W-:-:S04]  /*60e0*/  IMAD.U32 R5, RZ, RZ, UR37 ;  /* 0x00000025ff057e24 */ /* 0x004fc8000f8e00ff */
[----:B------:R2:W3:Y:S03]  /*60f0*/  SYNCS.PHASECHK.TRANS64.TRYWAIT P1, [R5+URZ+0xe008], R56 ;  /* 0x00e00838050075a7 */ /* 0x0004e6000802017f */
[----:B---3--:R-:W-:Y:S05]  /*6100*/  @!P1 NANOSLEEP.SYNCS 0x989680 ;  /* 0x009896800000995d */ /* 0x008fea0003900000 */
[----:B------:R-:W3:Y:S02]  /*6110*/  @!P1 SYNCS.PHASECHK.TRANS64 P1, [R5+URZ+0xe008], R56 ;  /* 0x00e00838050095a7 */ /* 0x000ee4000802007f */
[----:B---3--:R-:W-:Y:S05]  /*6120*/  @!P1 BRA `(.L_x_20) ;  /* 0xfffffffc00ec9947 */ /* 0x008fea000383ffff */
[----:B------:R-:W-:Y:S05]  /*6130*/  BRA `(.L_x_92) ;  /* 0xffffffbc00c87947 */ /* 0x000fea000383ffff */
.L_x_25:
[----:B--2---:R-:W-:-:S04]  /*6140*/  MOV R4, UR6 ;  /* 0x0000000600047c02 */ /* 0x004fc80008000f00 */
[----:B------:R2:W3:Y:S03]  /*6150*/  SYNCS.PHASECHK.TRANS64.TRYWAIT P2, [R4+URZ+0xe000], R3 ;  /* 0x00e00003040075a7 */ /* 0x0004e6000804017f */
[----:B---3--:R-:W-:Y:S05]  /*6160*/  @!P2 NANOSLEEP.SYNCS 0x989680 ;  /* 0x009896800000a95d */ /* 0x008fea0003900000 */
[----:B------:R-:W3:Y:S02]  /*6170*/  @!P2 SYNCS.PHASECHK.TRANS64 P2, [R4+URZ+0xe000], R3 ;  /* 0x00e000030400a5a7 */ /* 0x000ee4000804007f */
[----:B---3--:R-:W-:Y:S05]  /*6180*/  @!P2 BRA `(.L_x_25) ;  /* 0xfffffffc00eca947 */ /* 0x008fea000383ffff */
[----:B------:R-:W-:Y:S05]  /*6190*/  BRA `(.L_x_93) ;  /* 0xffffffc000847947 */ /* 0x000fea000383ffff */
.L_x_29:
[----:B-1----:R-:W-:-:S04]  /*61a0*/  MOV R8, UR6 ;  /* 0x0000000600087c02 */ /* 0x002fc80008000f00 */
[----:B------:R1:W2:Y:S03]  /*61b0*/  SYNCS.PHASECHK.TRANS64.TRYWAIT P2, [R8+URZ+0xe000], R9 ;  /* 0x00e00009080075a7 */ /* 0x0002a6000804017f */
[----:B--2---:R-:W-:Y:S05]  /*61c0*/  @!P2 NANOSLEEP.SYNCS 0x989680 ;  /* 0x009896800000a95d */ /* 0x004fea0003900000 */
[----:B------:R-:W2:Y:S02]  /*61d0*/  @!P2 SYNCS.PHASECHK.TRANS64 P2, [R8+URZ+0xe000], R9 ;  /* 0x00e000090800a5a7 */ /* 0x000ea4000804007f */
[----:B--2---:R-:W-:Y:S05]  /*61e0*/  @!P2 BRA `(.L_x_29) ;  /* 0xfffffffc00eca947 */ /* 0x004fea000383ffff */
[----:B------:R-:W-:Y:S05]  /*61f0*/  BRA `(.L_x_28) ;  /* 0xffffffd4009c7947 */ /* 0x000fea000383ffff */
.L_x_45:
[----:B-1----:R-:W-:-:S04]  /*6200*/  IMAD.U32 R3, RZ, RZ, UR4 ;  /* 0x00000004ff037e24 */ /* 0x002fc8000f8e00ff */
[----:B------:R1:W2:Y:S03]  /*6210*/  SYNCS.PHASECHK.TRANS64.TRYWAIT P0, [R3+URZ+0xe098], R0 ;  /* 0x00e09800030075a7 */ /* 0x0002a6000800017f */
[----:B--2---:R-:W-:Y:S05]  /*6220*/  @!P0 NANOSLEEP.SYNCS 0x989680 ;  /* 0x009896800000895d */ /* 0x004fea0003900000 */
[----:B------:R-:W2:Y:S02]  /*6230*/  @!P0 SYNCS.PHASECHK.TRANS64 P0, [R3+URZ+0xe098], R0 ;  /* 0x00e09800030085a7 */ /* 0x000ea4000800007f */
[----:B--2---:R-:W-:Y:S05]  /*6240*/  @!P0 BRA `(.L_x_45) ;  /* 0xfffffffc00ec8947 */ /* 0x004fea000383ffff */
[----:B------:R-:W-:Y:S05]  /*6250*/  BRA `(.L_x_94) ;  /* 0xffffffdc00d07947 */ /* 0x000fea000383ffff */
.L_x_59:
[----:B--2---:R2:W4:Y:S02]  /*6260*/  SYNCS.PHASECHK.TRANS64.TRYWAIT P0, [R3+URZ+0xe060], R2 ;  /* 0x00e06002030075a7 */ /* 0x004524000800017f */
[----:B----4-:R-:W-:Y:S05]  /*6270*/  @!P0 NANOSLEEP.SYNCS 0x989680 ;  /* 0x009896800000895d */ /* 0x010fea0003900000 */
[----:B------:R-:W4:Y:S02]  /*6280*/  @!P0 SYNCS.PHASECHK.TRANS64 P0, [R3+URZ+0xe060], R2 ;  /* 0x00e06002030085a7 */ /* 0x000f24000800007f */
[----:B----4-:R-:W-:Y:S05]  /*6290*/  @!P0 BRA `(.L_x_59) ;  /* 0xfffffffc00f08947 */ /* 0x010fea000383ffff */
[----:B------:R-:W-:Y:S05]  /*62a0*/  BRA `(.L_x_95) ;  /* 0xffffffec008c7947 */ /* 0x000fea000383ffff */
.L_x_64:
[----:B-1----:R1:W2:Y:S02]  /*62b0*/  SYNCS.PHASECHK.TRANS64.TRYWAIT P0, [R0+URZ+0xe028], R5 ;  /* 0x00e02805000075a7 */ /* 0x0022a4000800017f */
[----:B--2---:R-:W-:Y:S05]  /*62c0*/  @!P0 NANOSLEEP.SYNCS 0x989680 ;  /* 0x009896800000895d */ /* 0x004fea0003900000 */
[----:B------:R-:W2:Y:S02]  /*62d0*/  @!P0 SYNCS.PHASECHK.TRANS64 P0, [R0+URZ+0xe028], R5 ;  /* 0x00e02805000085a7 */ /* 0x000ea4000800007f */
[----:B--2---:R-:W-:Y:S05]  /*62e0*/  @!P0 BRA `(.L_x_64) ;  /* 0xfffffffc00f08947 */ /* 0x004fea000383ffff */
[----:B------:R-:W-:Y:S05]  /*62f0*/  BRA `(.L_x_96) ;  /* 0xfffffff000107947 */ /* 0x000fea000383ffff */
.L_x_69:
[----:B-1----:R1:W2:Y:S02]  /*6300*/  SYNCS.PHASECHK.TRANS64.TRYWAIT P0, [R4+URZ+0xe060], R5 ;  /* 0x00e06005040075a7 */ /* 0x0022a4000800017f */
[----:B--2---:R-:W-:Y:S05]  /*6310*/  @!P0 NANOSLEEP.SYNCS 0x989680 ;  /* 0x009896800000895d */ /* 0x004fea0003900000 */
[----:B------:R-:W2:Y:S02]  /*6320*/  @!P0 SYNCS.PHASECHK.TRANS64 P0, [R4+URZ+0xe060], R5 ;  /* 0x00e06005040085a7 */ /* 0x000ea4000800007f */
[----:B--2---:R-:W-:Y:S05]  /*6330*/  @!P0 BRA `(.L_x_69) ;  /* 0xfffffffc00f08947 */ /* 0x004fea000383ffff */
[----:B------:R-:W-:Y:S05]  /*6340*/  BRA `(.L_x_97) ;  /* 0xfffffff0008c7947 */ /* 0x000fea000383ffff */
.L_x_74:
[----:B-1----:R1:W2:Y:S02]  /*6350*/  SYNCS.PHASECHK.TRANS64.TRYWAIT P0, [R3+URZ+0xe028], R4 ;  /* 0x00e02804030075a7 */ /* 0x0022a4000800017f */
[----:B--2---:R-:W-:Y:S05]  /*6360*/  @!P0 NANOSLEEP.SYNCS 0x989680 ;  /* 0x009896800000895d */ /* 0x004fea0003900000 */
[----:B------:R-:W2:Y:S02]  /*6370*/  @!P0 SYNCS.PHASECHK.TRANS64 P0, [R3+URZ+0xe028], R4 ;  /* 0x00e02804030085a7 */ /* 0x000ea4000800007f */
[----:B--2---:R-:W-:Y:S05]  /*6380*/  @!P0 BRA `(.L_x_74) ;  /* 0xfffffffc00f08947 */ /* 0x004fea000383ffff */
[----:B------:R-:W-:Y:S05]  /*6390*/  BRA `(.L_x_98) ;  /* 0xfffffff400147947 */ /* 0x000fea000383ffff */
.L_x_80:
[----:B-1----:R1:W2:Y:S02]  /*63a0*/  SYNCS.PHASECHK.TRANS64.TRYWAIT P4, [R6+URZ+0xe028], R5 ;  /* 0x00e02805060075a7 */ /* 0x0022a4000808017f */
[----:B--2---:R-:W-:Y:S05]  /*63b0*/  @!P4 NANOSLEEP.SYNCS 0x989680 ;  /* 0x009896800000c95d */ /* 0x004fea0003900000 */
[----:B------:R-:W2:Y:S02]  /*63c0*/  @!P4 SYNCS.PHASECHK.TRANS64 P4, [R6+URZ+0xe028], R5 ;  /* 0x00e028050600c5a7 */ /* 0x000ea4000808007f */
[----:B--2---:R-:W-:Y:S05]  /*63d0*/  @!P4 BRA `(.L_x_80) ;  /* 0xfffffffc00f0c947 */ /* 0x004fea000383ffff */
[----:B------:R-:W-:Y:S05]  /*63e0*/  BRA `(.L_x_99) ;  /* 0xfffffff400cc7947 */ /* 0x000fea000383ffff */
.L_x_85:
[----:B-1----:R1:W2:Y:S02]  /*63f0*/  SYNCS.PHASECHK.TRANS64.TRYWAIT P4, [R6+URZ+0xe028], R7 ;  /* 0x00e02807060075a7 */ /* 0x0022a4000808017f */
[----:B--2---:R-:W-:Y:S05]  /*6400*/  @!P4 NANOSLEEP.SYNCS 0x989680 ;  /* 0x009896800000c95d */ /* 0x004fea0003900000 */
[----:B------:R-:W2:Y:S02]  /*6410*/  @!P4 SYNCS.PHASECHK.TRANS64 P4, [R6+URZ+0xe028], R7 ;  /* 0x00e028070600c5a7 */ /* 0x000ea4000808007f */
[----:B--2---:R-:W-:Y:S05]  /*6420*/  @!P4 BRA `(.L_x_85) ;  /* 0xfffffffc00f0c947 */ /* 0x004fea000383ffff */
[----:B------:R-:W-:Y:S05]  /*6430*/  BRA `(.L_x_100) ;  /* 0xfffffff800547947 */ /* 0x000fea000383ffff */
        .weak           $__internal_0_$__cuda_sm20_rcp_rn_f32_slowpath
        .type           $__internal_0_$__cuda_sm20_rcp_rn_f32_slowpath,@function
        .size           $__internal_0_$__cuda_sm20_rcp_rn_f32_slowpath,(.L_x_106 - $__internal_0_$__cuda_sm20_rcp_rn_f32_slowpath)
$__internal_0_$__cuda_sm20_rcp_rn_f32_slowpath:
[----:B------:R-:W-:Y:S01]  /*6440*/  SHF.L.U32 R0, R2, 0x1, RZ ;  /* 0x0000000102007819 */ /* 0x000fe200000006ff */
[----:B------:R-:W-:Y:S03]  /*6450*/  BSSY B2, `(.L_x_101) ;  /* 0x0000030000027945 */ /* 0x000fe60003800000 */
[----:B------:R-:W-:-:S04]  /*6460*/  SHF.R.U32.HI R16, RZ, 0x18, R0 ;  /* 0x00000018ff107819 */ /* 0x000fc80000011600 */
[----:B------:R-:W-:-:S13]  /*6470*/  ISETP.NE.U32.AND P0, PT, R16, RZ, PT ;  /* 0x000000ff1000720c */ /* 0x000fda0003f05070 */
[----:B------:R-:W-:Y:S05]  /*6480*/  @P0 BRA `(.L_x_102) ;  /* 0x0000000000280947 */ /* 0x000fea0003800000 */
[----:B------:R-:W-:-:S04]  /*6490*/  SHF.L.U32 R0, R2, 0x1, RZ ;  /* 0x0000000102007819 */ /* 0x000fc800000006ff */
[----:B------:R-:W-:-:S13]  /*64a0*/  ISETP.NE.AND P0, PT, R0, RZ, PT ;  /* 0x000000ff0000720c */ /* 0x000fda0003f05270 */
[----:B------:R-:W-:Y:S01]  /*64b0*/  @P0 FFMA R6, R2, 1.84467440737095516160e+19, RZ ;  /* 0x5f80000002060823 */ /* 0x000fe200000000ff */
[----:B------:R-:W-:Y:S08]  /*64c0*/  @!P0 MUFU.RCP R5, R2 ;  /* 0x0000000200058308 */ /* 0x000ff00000001000 */
[----:B------:R-:W1:Y:S02]  /*64d0*/  @P0 MUFU.RCP R7, R6 ;  /* 0x0000000600070308 */ /* 0x000e640000001000 */
[----:B-1----:R-:W-:-:S04]  /*64e0*/  @P0 FFMA R0, R6, R7, -1 ;  /* 0xbf80000006000423 */ /* 0x002fc80000000007 */
[----:B------:R-:W-:-:S04]  /*64f0*/  @P0 FADD.FTZ R0, -R0, -RZ ;  /* 0x800000ff00000221 */ /* 0x000fc80000010100 */
[----:B------:R-:W-:-:S04]  /*6500*/  @P0 FFMA R0, R7, R0, R7 ;  /* 0x0000000007000223 */ /* 0x000fc80000000007 */
[----:B------:R-:W-:Y:S01]  /*6510*/  @P0 FFMA R5, R0, 1.84467440737095516160e+19, RZ ;  /* 0x5f80000000050823 */ /* 0x000fe200000000ff */
[----:B------:R-:W-:Y:S06]  /*6520*/  BRA `(.L_x_103) ;  /* 0x0000000000887947 */ /* 0x000fec0003800000 */
.L_x_102:
[----:B------:R-:W-:-:S05]  /*6530*/  VIADD R17, R16, 0xffffff03 ;  /* 0xffffff0310117836 */ /* 0x000fca0000000000 */
[----:B------:R-:W-:-:S13]  /*6540*/  ISETP.GT.U32.AND P0, PT, R17, 0x1, PT ;  /* 0x000000011100780c */ /* 0x000fda0003f04070 */
[----:B------:R-:W-:Y:S05]  /*6550*/  @P0 BRA `(.L_x_104) ;  /* 0x0000000000780947 */ /* 0x000fea0003800000 */
[----:B------:R-:W-:Y:S02]  /*6560*/  LOP3.LUT R0, R2, 0x7fffff, RZ, 0xc0, !PT ;  /* 0x007fffff02007812 */ /* 0x000fe400078ec0ff */
[----:B------:R-:W-:Y:S02]  /*6570*/  MOV R12, 0x3 ;  /* 0x00000003000c7802 */ /* 0x000fe40000000f00 */
[----:B------:R-:W-:Y:S02]  /*6580*/  LOP3.LUT R0, R0, 0x3f800000, RZ, 0xfc, !PT ;  /* 0x3f80000000007812 */ /* 0x000fe400078efcff */
[----:B------:R-:W-:Y:S02]  /*6590*/  SHF.L.U32 R12, R12, R17, RZ ;  /* 0x000000110c0c7219 */ /* 0x000fe400000006ff */
[----:B------:R-:W1:Y:S02]  /*65a0*/  MUFU.RCP R5, R0 ;  /* 0x0000000000057308 */ /* 0x000e640000001000 */
[----:B-1----:R-:W-:-:S04]  /*65b0*/  FFMA R6, R0, R5, -1 ;  /* 0xbf80000000067423 */ /* 0x002fc80000000005 */
[----:B------:R-:W-:-:S04]  /*65c0*/  FADD.FTZ R6, -R6, -RZ ;  /* 0x800000ff06067221 */ /* 0x000fc80000010100 */
[CCC-:B------:R-:W-:Y:S01]  /*65d0*/  FFMA.RM R7, R5.reuse, R6.reuse, R5.reuse ;  /* 0x0000000605077223 */ /* 0x1c0fe20000004005 */
[----:B------:R-:W-:-:S04]  /*65e0*/  FFMA.RP R6, R5, R6, R5 ;  /* 0x0000000605067223 */ /* 0x000fc80000008005 */
[C---:B------:R-:W-:Y:S02]  /*65f0*/  LOP3.LUT R5, R7.reuse, 0x7fffff, RZ, 0xc0, !PT ;  /* 0x007fffff07057812 */ /* 0x040fe400078ec0ff */
[----:B------:R-:W-:Y:S02]  /*6600*/  FSETP.NEU.FTZ.AND P0, PT, R7, R6, PT ;  /* 0x000000060700720b */ /* 0x000fe40003f1d000 */
[----:B------:R-:W-:Y:S02]  /*6610*/  LOP3.LUT R5, R5, 0x800000, RZ, 0xfc, !PT ;  /* 0x0080000005057812 */ /* 0x000fe400078efcff */
[----:B------:R-:W-:Y:S02]  /*6620*/  SEL R6, RZ, 0xffffffff, !P0 ;  /* 0xffffffffff067807 */ /* 0x000fe40004000000 */
[----:B------:R-:W-:Y:S02]  /*6630*/  LOP3.LUT R12, R12, R5, RZ, 0xc0, !PT ;  /* 0x000000050c0c7212 */ /* 0x000fe400078ec0ff */
[----:B------:R-:W-:-:S02]  /*6640*/  IADD3 R6, -R6, RZ, RZ ;  /* 0x000000ff06067210 */ /* 0x000fc40007ffe1ff */
[-C--:B------:R-:W-:Y:S02]  /*6650*/  SHF.R.U32.HI R12, RZ, R17.reuse, R12 ;  /* 0x00000011ff0c7219 */ /* 0x080fe4000001160c */
[----:B------:R-:W-:Y:S02]  /*6660*/  LOP3.LUT P1, RZ, R6, R17, R5, 0xf8, !PT ;  /* 0x0000001106ff7212 */ /* 0x000fe4000782f805 */
[C---:B------:R-:W-:Y:S02]  /*6670*/  LOP3.LUT P0, RZ, R12.reuse, 0x1, RZ, 0xc0, !PT ;  /* 0x000000010cff7812 */ /* 0x040fe4000780c0ff */
[----:B------:R-:W-:-:S04]  /*6680*/  LOP3.LUT P2, RZ, R12, 0x2, RZ, 0xc0, !PT ;  /* 0x000000020cff7812 */ /* 0x000fc8000784c0ff */
[----:B------:R-:W-:Y:S02]  /*6690*/  PLOP3.LUT P0, PT, P0, P1, P2, 0xe0, 0x0 ;  /* 0x000000000000781c */ /* 0x000fe40000703c20 */
[----:B------:R-:W-:Y:S02]  /*66a0*/  LOP3.LUT P1, RZ, R2, 0x7fffff, RZ, 0xc0, !PT ;  /* 0x007fffff02ff7812 */ /* 0x000fe4000782c0ff */
[----:B------:R-:W-:-:S05]  /*66b0*/  SEL R0, RZ, 0x1, !P0 ;  /* 0x00000001ff007807 */ /* 0x000fca0004000000 */
[----:B------:R-:W-:-:S05]  /*66c0*/  IMAD.MOV R0, RZ, RZ, -R0 ;  /* 0x000000ffff007224 */ /* 0x000fca00078e0a00 */
[----:B------:R-:W-:Y:S02]  /*66d0*/  ISETP.GE.AND P0, PT, R0, RZ, PT ;  /* 0x000000ff0000720c */ /* 0x000fe40003f06270 */
[----:B------:R-:W-:-:S04]  /*66e0*/  IADD3 R0, R16, -0xfc, RZ ;  /* 0xffffff0410007810 */ /* 0x000fc80007ffe0ff */
[----:B------:R-:W-:-:S07]  /*66f0*/  SHF.R.U32.HI R5, RZ, R0, R5 ;  /* 0x00000000ff057219 */ /* 0x000fce0000011605 */
[----:B------:R-:W-:-:S05]  /*6700*/  @!P0 IADD3 R5, R5, 0x1, RZ ;  /* 0x0000000105058810 */ /* 0x000fca0007ffe0ff */
[----:B------:R-:W-:-:S05]  /*6710*/  @!P1 IMAD.SHL.U32 R5, R5, 0x2, RZ ;  /* 0x0000000205059824 */ /* 0x000fca00078e00ff */
[----:B------:R-:W-:Y:S01]  /*6720*/  LOP3.LUT R5, R5, 0x80000000, R2, 0xf8, !PT ;  /* 0x8000000005057812 */ /* 0x000fe200078ef802 */
[----:B------:R-:W-:Y:S06]  /*6730*/  BRA `(.L_x_103) ;  /* 0x0000000000047947 */ /* 0x000fec0003800000 */
.L_x_104:
[----:B------:R1:W2:Y:S02]  /*6740*/  MUFU.RCP R5, R2 ;  /* 0x0000000200057308 */ /* 0x0002a40000001000 */
.L_x_103:
[----:B------:R-:W-:Y:S05]  /*6750*/  BSYNC B2 ;  /* 0x0000000000027941 */ /* 0x000fea0003800000 */
.L_x_101:
[----:B------:R-:W-:Y:S02]  /*6760*/  MOV R6, R13 ;  /* 0x0000000d00067202 */ /* 0x000fe40000000f00 */
[----:B------:R-:W-:-:S04]  /*6770*/  MOV R7, 0x0 ;  /* 0x0000000000077802 */ /* 0x000fc80000000f00 */
[----:B-12---:R-:W-:Y:S05]  /*6780*/  RET.REL.NODEC R6 `(_ZN7cutlass13device_kernelINS_4fmha6kernel28FmhaKernelTmaWarpSpecializedINS1_10collective30FmhaMainloopTmaWarpSpecializedINS_10bfloat16_tEffN4cute5tupleIJNS7_1CILi128EEENS9_ILi64EEESB_EEENS8_IJiNS9_ILi1EEENS8_IJiiEEEEEESF_SF_NS4_13DefaultFusionEJEEENS4_15FmhaFwdEpilogueIS6_fNS8_IJSB_SB_SB_EEEEENS2_23IndividualTileSchedulerEJEEEEEvNT_6ParamsE) ;  /* 0xffffff98061c7950 */ /* 0x006fea0003c3ffff */
.L_x_105:
[----:B------:R-:W-:-:S00]  /*6790*/  BRA `(.L_x_105) ;  /* 0xfffffffc00fc7947 */ /* 0x000fc0000383ffff */
[----:B------:R-:W-:-:S00]  /*67a0*/  NOP ;  /* 0x0000000000007918 */ /* 0x000fc00000000000 */
        /* <DEDUP_REMOVED lines=13> */
.L_x_106:


//--------------------- .nv.global.init           --------------------------
	.section	.nv.global.init,"aw",@progbits
.nv.global.init:
	.type		$str$24,@object
	.size		$str$24,($str$25 - $str$24)
$str$24:
        /*0000*/ 	.byte	0x28, 0x61, 0x64, 0x64, 0x72, 0x65, 0x73, 0x73, 0x20, 0x26, 0x20, 0x6d, 0x61, 0x73, 0x6b, 0x29
        /*0010*/ 	.byte	0x20, 0x3d, 0x3d, 0x20, 0x30, 0x00
	.type		$str$25,@object
	.size		$str$25,(__unnamed_1 - $str$25)
$str$25:
        /*0016*/ 	.byte	0x2f, 0x74, 0x6d, 0x70, 0x2f, 0x63, 0x75, 0x74, 0x6c, 0x61, 0x73, 0x73, 0x5f, 0x73, 0x77, 0x65
        /*0026*/ 	.byte	0x65, 0x70, 0x5f, 0x73, 0x72, 0x63, 0x2f, 0x69, 0x6e, 0x63, 0x6c, 0x75, 0x64, 0x65, 0x2f, 0x63
        /*0036*/ 	.byte	0x75, 0x74, 0x65, 0x2f, 0x70, 0x6f, 0x69, 0x6e, 0x74, 0x65, 0x72, 0x5f, 0x66, 0x6c, 0x61, 0x67
        /*0046*/ 	.byte	0x67, 0x65, 0x64, 0x2e, 0x68, 0x70, 0x70, 0x00
	.type		__unnamed_1,@object
	.size		__unnamed_1,(.L_0 - __unnamed_1)
__unnamed_1:
        /*004e*/ 	.byte	0x61, 0x75, 0x74, 0x6f, 0x20, 0x63, 0x75, 0x74, 0x65, 0x3a, 0x3a, 0x61, 0x73, 0x5f, 0x70, 0x6f
        /* <DEDUP_REMOVED lines=27> */
        /*020e*/ 	.byte	0x32, 0x30, 0x34, 0x38, 0x3e, 0x3e, 0x3e, 0x3e, 0x3e, 0x5d, 0x00
.L_0:


//--------------------- .nv.shared._ZN7cutlass13device_kernelINS_4fmha6kernel28FmhaKernelTmaWarpSpecializedINS1_10collective30FmhaMainloopTmaWarpSpecializedINS_10bfloat16_tEffN4cute5tupleIJNS7_1CILi128EEENS9_ILi64EEESB_EEENS8_IJiNS9_ILi1EEENS8_IJiiEEEEEESF_SF_NS4_13DefaultFusionEJEEENS4_15FmhaFwdEpilogueIS6_fNS8_IJSB_SB_SB_EEEEENS2_23IndividualTileSchedulerEJEEEEEvNT_6ParamsE --------------------------
	.section	.nv.shared._ZN7cutlass13device_kernelINS_4fmha6kernel28FmhaKernelTmaWarpSpecializedINS1_10collective30FmhaMainloopTmaWarpSpecializedINS_10bfloat16_tEffN4cute5tupleIJNS7_1CILi128EEENS9_ILi64EEESB_EEENS8_IJiNS9_ILi1EEENS8_IJiiEEEEEESF_SF_NS4_13DefaultFusionEJEEENS4_15FmhaFwdEpilogueIS6_fNS8_IJSB_SB_SB_EEEEENS2_23IndividualTileSchedulerEJEEEEEvNT_6ParamsE,"aw",@nobits
	.sectionflags	@""
	.align	16
	.zero		1024


//--------------------- .nv.shared.reserved.0     --------------------------
	.section	.nv.shared.reserved.0,"aw",@nobits
	.weak		__nv_reservedSMEM_offset_0_alias
	.size		__nv_reservedSMEM_offset_0_alias, 0, 0
	.other		__nv_reservedSMEM_offset_0_alias,@"STO_CUDA_RESERVED_SHARED STV_DEFAULT"
__nv_reservedSMEM_offset_0_alias:
	.zero		0


//--------------------- .nv.global                --------------------------
	.section	.nv.global,"aw",@nobits
.nv.global:
	.type		_ZN39_INTERNAL_84d4ebb7_4_k_cu_54c8600c_26834cute1_E,@object
	.size		_ZN39_INTERNAL_84d4ebb7_4_k_cu_54c8600c_26834cute1_E,(_ZN39_INTERNAL_84d4ebb7_4_k_cu_54c8600c_26834cuda3std3__45__cpo6cbeginE - _ZN39_INTERNAL_84d4ebb7_4_k_cu_54c8600c_26834cute1_E)
_ZN39_INTERNAL_84d4ebb7_4_k_cu_54c8600c_26834cute1_E:
	.zero		1
	.type		_ZN39_INTERNAL_84d4ebb7_4_k_cu_54c8600c_26834cuda3std3__45__cpo6cbeginE,@object
	.size		_ZN39_INTERNAL_84d4ebb7_4_k_cu_54c8600c_26834cuda3std3__45__cpo6cbeginE,(_ZN39_INTERNAL_84d4ebb7_4_k_cu_54c8600c_26834cuda3std3__48in_placeE - _ZN39_INTERNAL_84d4ebb7_4_k_cu_54c8600c_26834cuda3std3__45__cpo6cbeginE)
_ZN39_INTERNAL_84d4ebb7_4_k_cu_54c8600c_26834cuda3std3__45__cpo6cbeginE:
	.zero		1
	.type		_ZN39_INTERNAL_84d4ebb7_4_k_cu_54c8600c_26834cuda3std3__48in_placeE,@object
	.size		_ZN39_INTERNAL_84d4ebb7_4_k_cu_54c8600c_26834cuda3std3__48in_placeE,(_ZN39_INTERNAL_84d4ebb7_4_k_cu_54c8600c_26834cuda3std6ranges3__45__cpo9iter_moveE - _ZN39_INTERNAL_84d4ebb7_4_k_cu_54c8600c_26834cuda3std3__48in_placeE)
_ZN39_INTERNAL_84d4ebb7_4_k_cu_54c8600c_26834cuda3std3__48in_placeE:
	.zero		1
	.type		_ZN39_INTERNAL_84d4ebb7_4_k_cu_54c8600c_26834cuda3std6ranges3__45__cpo9iter_moveE,@object
	.size		_ZN39_INTERNAL_84d4ebb7_4_k_cu_54c8600c_26834cuda3std6ranges3__45__cpo9iter_moveE,(_ZN39_INTERNAL_84d4ebb7_4_k_cu_54c8600c_26834cuda3std3__45__cpo5beginE - _ZN39_INTERNAL_84d4ebb7_4_k_cu_54c8600c_26834cuda3std6ranges3__45__cpo9iter_moveE)
_ZN39_INTERNAL_84d4ebb7_4_k_cu_54c8600c_26834cuda3std6ranges3__45__cpo9iter_moveE:
	.zero		1
	.type		_ZN39_INTERNAL_84d4ebb7_4_k_cu_54c8600c_26834cuda3std3__45__cpo5beginE,@object
	.size		_ZN39_INTERNAL_84d4ebb7_4_k_cu_54c8600c_26834cuda3std3__45__cpo5beginE,(_ZN39_INTERNAL_84d4ebb7_4_k_cu_54c8600c_26834cuda3std3__441_GLOBAL__N__84d4ebb7_4_k_cu_54c8600c_26836ignoreE - _ZN39_INTERNAL_84d4ebb7_4_k_cu_54c8600c_26834cuda3std3__45__cpo5beginE)
_ZN39_INTERNAL_84d4ebb7_4_k_cu_54c8600c_26834cuda3std3__45__cpo5beginE:
	.zero		1
	.type		_ZN39_INTERNAL_84d4ebb7_4_k_cu_54c8600c_26834cuda3std3__441_GLOBAL__N__84d4ebb7_4_k_cu_54c8600c_26836ignoreE,@object
	.size		_ZN39_INTERNAL_84d4ebb7_4_k_cu_54c8600c_26834cuda3std3__441_GLOBAL__N__84d4ebb7_4_k_cu_54c8600c_26836ignoreE,(_ZN39_INTERNAL_84d4ebb7_4_k_cu_54c8600c_26834cute7productE - _ZN39_INTERNAL_84d4ebb7_4_k_cu_54c8600c_26834cuda3std3__441_GLOBAL__N__84d4ebb7_4_k_cu_54c8600c_26836ignoreE)
_ZN39_INTERNAL_84d4ebb7_4_k_cu_54c8600c_26834cuda3std3__441_GLOBAL__N__84d4ebb7_4_k_cu_54c8600c_26836ignoreE:
	.zero		1
	.type		_ZN39_INTERNAL_84d4ebb7_4_k_cu_54c8600c_26834cute7productE,@object
	.size		_ZN39_INTERNAL_84d4ebb7_4_k_cu_54c8600c_26834cute7productE,(_ZN39_INTERNAL_84d4ebb7_4_k_cu_54c8600c_26834cuda3std3__45__cpo3endE - _ZN39_INTERNAL_84d4ebb7_4_k_cu_54c8600c_26834cute7productE)
_ZN39_INTERNAL_84d4ebb7_4_k_cu_54c8600c_26834cute7productE:
	.zero		1
	.type		_ZN39_INTERNAL_84d4ebb7_4_k_cu_54c8600c_26834cuda3std3__45__cpo3endE,@object
	.size		_ZN39_INTERNAL_84d4ebb7_4_k_cu_54c8600c_26834cuda3std3__45__cpo3endE,(_ZN39_INTERNAL_84d4ebb7_4_k_cu_54c8600c_26834cuda3std3__419piecewise_constructE - _ZN39_INTERNAL_84d4ebb7_4_k_cu_54c8600c_26834cuda3std3__45__cpo3endE)
_ZN39_INTERNAL_84d4ebb7_4_k_cu_54c8600c_26834cuda3std3__45__cpo3endE:
	.zero		1
	.type		_ZN39_INTERNAL_84d4ebb7_4_k_cu_54c8600c_26834cuda3std3__419piecewise_constructE,@object
	.size		_ZN39_INTERNAL_84d4ebb7_4_k_cu_54c8600c_26834cuda3std3__419piecewise_constructE,(_ZN39_INTERNAL_84d4ebb7_4_k_cu_54c8600c_26834cuda3std3__45__cpo4cendE - _ZN39_INTERNAL_84d4ebb7_4_k_cu_54c8600c_26834cuda3std3__419piecewise_constructE)
_ZN39_INTERNAL_84d4ebb7_4_k_cu_54c8600c_26834cuda3std3__419piecewise_constructE:
	.zero		1
	.type		_ZN39_INTERNAL_84d4ebb7_4_k_cu_54c8600c_26834cuda3std3__45__cpo4cendE,@object
	.size		_ZN39_INTERNAL_84d4ebb7_4_k_cu_54c8600c_26834cuda3std3__45__cpo4cendE,(_ZN39_INTERNAL_84d4ebb7_4_k_cu_54c8600c_26834cuda3std6ranges3__45__cpo4swapE - _ZN39_INTERNAL_84d4ebb7_4_k_cu_54c8600c_26834cuda3std3__45__cpo4cendE)
_ZN39_INTERNAL_84d4ebb7_4_k_cu_54c8600c_26834cuda3std3__45__cpo4cendE:
	.zero		1
	.type		_ZN39_INTERNAL_84d4ebb7_4_k_cu_54c8600c_26834cuda3std6ranges3__45__cpo4swapE,@object
	.size		_ZN39_INTERNAL_84d4ebb7_4_k_cu_54c8600c_26834cuda3std6ranges3__45__cpo4swapE,(.L_8 - _ZN39_INTERNAL_84d4ebb7_4_k_cu_54c8600c_26834cuda3std6ranges3__45__cpo4swapE)
_ZN39_INTERNAL_84d4ebb7_4_k_cu_54c8600c_26834cuda3std6ranges3__45__cpo4swapE:
	.zero		1
.L_8:


//--------------------- .nv.constant0._ZN7cutlass13device_kernelINS_4fmha6kernel28FmhaKernelTmaWarpSpecializedINS1_10collective30FmhaMainloopTmaWarpSpecializedINS_10bfloat16_tEffN4cute5tupleIJNS7_1CILi128EEENS9_ILi64EEESB_EEENS8_IJiNS9_ILi1EEENS8_IJiiEEEEEESF_SF_NS4_13DefaultFusionEJEEENS4_15FmhaFwdEpilogueIS6_fNS8_IJSB_SB_SB_EEEEENS2_23IndividualTileSchedulerEJEEEEEvNT_6ParamsE --------------------------
	.section	.nv.constant0._ZN7cutlass13device_kernelINS_4fmha6kernel28FmhaKernelTmaWarpSpecializedINS1_10collective30FmhaMainloopTmaWarpSpecializedINS_10bfloat16_tEffN4cute5tupleIJNS7_1CILi128EEENS9_ILi64EEESB_EEENS8_IJiNS9_ILi1EEENS8_IJiiEEEEEESF_SF_NS4_13DefaultFusionEJEEENS4_15FmhaFwdEpilogueIS6_fNS8_IJSB_SB_SB_EEEEENS2_23IndividualTileSchedulerEJEEEEEvNT_6ParamsE,"a",@progbits
	.sectionflags	@""
	.align	4
.nv.constant0._ZN7cutlass13device_kernelINS_4fmha6kernel28FmhaKernelTmaWarpSpecializedINS1_10collective30FmhaMainloopTmaWarpSpecializedINS_10bfloat16_tEffN4cute5tupleIJNS7_1CILi128EEENS9_ILi64EEESB_EEENS8_IJiNS9_ILi1EEENS8_IJiiEEEEEESF_SF_NS4_13DefaultFusionEJEEENS4_15FmhaFwdEpilogueIS6_fNS8_IJSB_SB_SB_EEEEENS2_23IndividualTileSchedulerEJEEEEEvNT_6ParamsE:
	.zero		2688


//--------------------- SYMBOLS --------------------------

	.type		.nv.reservedSmem.offset0,@object
	.size		.nv.reservedSmem.offset0,0x4
	.type		__assertfail,@function
